	.target	sm_90a

	.elftype	@"ET_EXEC"


//--------------------- .note.nv.tkinfo           --------------------------
	.section	.note.nv.tkinfo,"",@"SHT_NOTE"
	.sectionflags	@"SHF_NOTE_NV_TKINFO"
	.tkinfo
        /*0018*/ 	.word	0x00000002
        /*0030*/ 	.string	""
        /*0030*/ 	.string	"ptxas"
        /*0030*/ 	.string	"Cuda compilation tools, release 13.0, V13.0.88"
        /*0030*/ 	.string	"Build cuda_13.0.r13.0/compiler.36424714_0"
        /*0030*/ 	.string	"-arch sm_90a -m 64 "



//--------------------- .note.nv.cuinfo           --------------------------
	.section	.note.nv.cuinfo,"",@"SHT_NOTE"
	.sectionflags	@"SHF_NOTE_NV_CUINFO"
        /*0018*/ 	.short	0x0002
        /*001a*/ 	.short	0x005a
        /*001c*/ 	.short	0x0082
	.zero		2


//--------------------- .nv.info                  --------------------------
	.section	.nv.info,"",@"SHT_CUDA_INFO"
	.align	4


	//----- nvinfo : EIATTR_REGCOUNT
	.align		4
        /*0000*/ 	.byte	0x04, 0x2f
        /*0002*/ 	.short	(.L_15 - .L_14)
	.align		4
.L_14:
        /*0004*/ 	.word	index@(_ZN7cutlass13device_kernelINS_4gemm6kernel13GemmUniversalIN4cute5tupleIJiiiiEEENS1_10collective13CollectiveMmaINS1_34MainloopSm90TmaGmmaWarpSpecializedILi10ENS5_IJNS4_1CILi2EEENSA_ILi1EEESC_EEENS1_35KernelTmaWarpSpecializedCooperativeEEENS5_IJNSA_ILi192EEENSA_ILi160EEENSA_ILi64EEEEEEaNS5_IJlSC_lEEEaSK_NS4_8TiledMMAINS4_8MMA_AtomIJNS4_4SM904GMMA26MMA_64x32x32_S32S8S8_SS_TNEEEENS4_6LayoutISD_NS5_IJSC_NSA_ILi0EEESS_EEEEENS5_IJNS4_10UnderscoreESV_SV_EEEEENS4_13SM90_TMA_LOADENS4_14ComposedLayoutINS4_7SwizzleILi2ELi4ELi3EEENS4_18smem_ptr_flag_bitsILi8EEENSR_INS5_IJNSA_ILi8EEESI_EEENS5_IJSI_SC_EEEEEEEvNS4_8identityENS4_23SM90_TMA_LOAD_MULTICASTES18_vS19_EENS_8epilogue10collective6detail29Sm90TmaWarpSpecializedAdapterINS1D_15DefaultEpilogueIaSK_SK_NS1C_6thread17LinearCombinationIaLi1EiiLNS1H_9ScaleType4KindE0ELNS_15FloatRoundStyleE2EaEENS1_15EpilogueDefaultEEEEEvvEEEEvNT_6ParamsE)
        /*0008*/ 	.word	0x000000a8


	//----- nvinfo : EIATTR_FRAME_SIZE
	.align		4
.L_15:
        /*000c*/ 	.byte	0x04, 0x11
        /*000e*/ 	.short	(.L_17 - .L_16)
	.align		4
.L_16:
        /*0010*/ 	.word	index@(_ZN7cutlass13device_kernelINS_4gemm6kernel13GemmUniversalIN4cute5tupleIJiiiiEEENS1_10collective13CollectiveMmaINS1_34MainloopSm90TmaGmmaWarpSpecializedILi10ENS5_IJNS4_1CILi2EEENSA_ILi1EEESC_EEENS1_35KernelTmaWarpSpecializedCooperativeEEENS5_IJNSA_ILi192EEENSA_ILi160EEENSA_ILi64EEEEEEaNS5_IJlSC_lEEEaSK_NS4_8TiledMMAINS4_8MMA_AtomIJNS4_4SM904GMMA26MMA_64x32x32_S32S8S8_SS_TNEEEENS4_6LayoutISD_NS5_IJSC_NSA_ILi0EEESS_EEEEENS5_IJNS4_10UnderscoreESV_SV_EEEEENS4_13SM90_TMA_LOADENS4_14ComposedLayoutINS4_7SwizzleILi2ELi4ELi3EEENS4_18smem_ptr_flag_bitsILi8EEENSR_INS5_IJNSA_ILi8EEESI_EEENS5_IJSI_SC_EEEEEEEvNS4_8identityENS4_23SM90_TMA_LOAD_MULTICASTES18_vS19_EENS_8epilogue10collective6detail29Sm90TmaWarpSpecializedAdapterINS1D_15DefaultEpilogueIaSK_SK_NS1C_6thread17LinearCombinationIaLi1EiiLNS1H_9ScaleType4KindE0ELNS_15FloatRoundStyleE2EaEENS1_15EpilogueDefaultEEEEEvvEEEEvNT_6ParamsE)
        /*0014*/ 	.word	0x00000008


	//----- nvinfo : EIATTR_MIN_STACK_SIZE
	.align		4
.L_17:
        /*0018*/ 	.byte	0x04, 0x12
        /*001a*/ 	.short	(.L_19 - .L_18)
	.align		4
.L_18:
        /*001c*/ 	.word	index@(_ZN7cutlass13device_kernelINS_4gemm6kernel13GemmUniversalIN4cute5tupleIJiiiiEEENS1_10collective13CollectiveMmaINS1_34MainloopSm90TmaGmmaWarpSpecializedILi10ENS5_IJNS4_1CILi2EEENSA_ILi1EEESC_EEENS1_35KernelTmaWarpSpecializedCooperativeEEENS5_IJNSA_ILi192EEENSA_ILi160EEENSA_ILi64EEEEEEaNS5_IJlSC_lEEEaSK_NS4_8TiledMMAINS4_8MMA_AtomIJNS4_4SM904GMMA26MMA_64x32x32_S32S8S8_SS_TNEEEENS4_6LayoutISD_NS5_IJSC_NSA_ILi0EEESS_EEEEENS5_IJNS4_10UnderscoreESV_SV_EEEEENS4_13SM90_TMA_LOADENS4_14ComposedLayoutINS4_7SwizzleILi2ELi4ELi3EEENS4_18smem_ptr_flag_bitsILi8EEENSR_INS5_IJNSA_ILi8EEESI_EEENS5_IJSI_SC_EEEEEEEvNS4_8identityENS4_23SM90_TMA_LOAD_MULTICASTES18_vS19_EENS_8epilogue10collective6detail29Sm90TmaWarpSpecializedAdapterINS1D_15DefaultEpilogueIaSK_SK_NS1C_6thread17LinearCombinationIaLi1EiiLNS1H_9ScaleType4KindE0ELNS_15FloatRoundStyleE2EaEENS1_15EpilogueDefaultEEEEEvvEEEEvNT_6ParamsE)
        /*0020*/ 	.word	0x00000008
.L_19:


//--------------------- .nv.compat                --------------------------
	.section	.nv.compat,"",@"SHT_CUDA_COMPAT_INFO"
	.align	4
        /*0000*/ 	.byte	0x02, 0x09, 0x01, 0x00, 0x02, 0x02, 0x04, 0x00, 0x02, 0x05, 0x05, 0x00, 0x03, 0x07, 0x01, 0x01
        /*0010*/ 	.byte	0x02, 0x03, 0x01, 0x00, 0x02, 0x06, 0x01, 0x00, 0x04, 0x0b, 0x08, 0x00, 0x00, 0x00, 0x00, 0x00
        /*0020*/ 	.byte	0x00, 0x00, 0x00, 0x00


//--------------------- .nv.info._ZN7cutlass13device_kernelINS_4gemm6kernel13GemmUniversalIN4cute5tupleIJiiiiEEENS1_10collective13CollectiveMmaINS1_34MainloopSm90TmaGmmaWarpSpecializedILi10ENS5_IJNS4_1CILi2EEENSA_ILi1EEESC_EEENS1_35KernelTmaWarpSpecializedCooperativeEEENS5_IJNSA_ILi192EEENSA_ILi160EEENSA_ILi64EEEEEEaNS5_IJlSC_lEEEaSK_NS4_8TiledMMAINS4_8MMA_AtomIJNS4_4SM904GMMA26MMA_64x32x32_S32S8S8_SS_TNEEEENS4_6LayoutISD_NS5_IJSC_NSA_ILi0EEESS_EEEEENS5_IJNS4_10UnderscoreESV_SV_EEEEENS4_13SM90_TMA_LOADENS4_14ComposedLayoutINS4_7SwizzleILi2ELi4ELi3EEENS4_18smem_ptr_flag_bitsILi8EEENSR_INS5_IJNSA_ILi8EEESI_EEENS5_IJSI_SC_EEEEEEEvNS4_8identityENS4_23SM90_TMA_LOAD_MULTICASTES18_vS19_EENS_8epilogue10collective6detail29Sm90TmaWarpSpecializedAdapterINS1D_15DefaultEpilogueIaSK_SK_NS1C_6thread17LinearCombinationIaLi1EiiLNS1H_9ScaleType4KindE0ELNS_15FloatRoundStyleE2EaEENS1_15EpilogueDefaultEEEEEvvEEEEvNT_6ParamsE --------------------------
	.section	.nv.info._ZN7cutlass13device_kernelINS_4gemm6kernel13GemmUniversalIN4cute5tupleIJiiiiEEENS1_10collective13CollectiveMmaINS1_34MainloopSm90TmaGmmaWarpSpecializedILi10ENS5_IJNS4_1CILi2EEENSA_ILi1EEESC_EEENS1_35KernelTmaWarpSpecializedCooperativeEEENS5_IJNSA_ILi192EEENSA_ILi160EEENSA_ILi64EEEEEEaNS5_IJlSC_lEEEaSK_NS4_8TiledMMAINS4_8MMA_AtomIJNS4_4SM904GMMA26MMA_64x32x32_S32S8S8_SS_TNEEEENS4_6LayoutISD_NS5_IJSC_NSA_ILi0EEESS_EEEEENS5_IJNS4_10UnderscoreESV_SV_EEEEENS4_13SM90_TMA_LOADENS4_14ComposedLayoutINS4_7SwizzleILi2ELi4ELi3EEENS4_18smem_ptr_flag_bitsILi8EEENSR_INS5_IJNSA_ILi8EEESI_EEENS5_IJSI_SC_EEEEEEEvNS4_8identityENS4_23SM90_TMA_LOAD_MULTICASTES18_vS19_EENS_8epilogue10collective6detail29Sm90TmaWarpSpecializedAdapterINS1D_15DefaultEpilogueIaSK_SK_NS1C_6thread17LinearCombinationIaLi1EiiLNS1H_9ScaleType4KindE0ELNS_15FloatRoundStyleE2EaEENS1_15EpilogueDefaultEEEEEvvEEEEvNT_6ParamsE,"",@"SHT_CUDA_INFO"
	.sectionflags	@""
	.align	4


	//----- nvinfo : EIATTR_CUDA_API_VERSION
	.align		4
        /*0000*/ 	.byte	0x04, 0x37
        /*0002*/ 	.short	(.L_21 - .L_20)
.L_20:
        /*0004*/ 	.word	0x00000082


	//----- nvinfo : EIATTR_KPARAM_INFO
	.align		4
.L_21:
        /*0008*/ 	.byte	0x04, 0x17
        /*000a*/ 	.short	(.L_23 - .L_22)
.L_22:
        /*000c*/ 	.word	0x00000000
        /*0010*/ 	.short	0x0000
        /*0012*/ 	.short	0x0070
        /*0014*/ 	.byte	0x00, 0xf0, 0x01, 0x10


	//----- nvinfo : EIATTR_SPARSE_MMA_MASK
	.align		4
.L_23:
        /*0018*/ 	.byte	0x03, 0x50
        /*001a*/ 	.short	0x0000


	//----- nvinfo : EIATTR_MAXREG_COUNT
	.align		4
        /*001c*/ 	.byte	0x03, 0x1b
        /*001e*/ 	.short	0x00a8


	//----- nvinfo : EIATTR_NUM_BARRIERS
	.align		4
        /*0020*/ 	.byte	0x02, 0x4c
        /*0022*/ 	.byte	0x01
	.zero		1


	//----- nvinfo : EIATTR_EXTERNS
	.align		4
        /*0024*/ 	.byte	0x04, 0x0f
        /*0026*/ 	.short	(.L_25 - .L_24)


	//   ....[0]....
	.align		4
.L_24:
        /*0028*/ 	.word	index@(__assertfail)


	//----- nvinfo : EIATTR_ANNOTATIONS
	.align		4
.L_25:
        /*002c*/ 	.byte	0x04, 0x55
        /*002e*/ 	.short	(.L_27 - .L_26)


	//   ....[0]....
.L_26:
        /*0030*/ 	.word	0x00000001
        /*0034*/ 	.byte	0xb0, 0x0a, 0x00, 0x00, 0x01, 0x00, 0x00, 0x00, 0xc0, 0x0f, 0x00, 0x00, 0x01, 0x00, 0x00, 0x00
        /*0044*/ 	.byte	0xc0, 0x2a, 0x00, 0x00, 0x01, 0x00, 0x00, 0x00, 0x60, 0xaa, 0x00, 0x00, 0x01, 0x00, 0x00, 0x00
        /*0054*/ 	.byte	0x50, 0xb0, 0x00, 0x00


	//----- nvinfo : EIATTR_MERCURY_ISA_VERSION
	.align		4
.L_27:
        /*0058*/ 	.byte	0x03, 0x5f
        /*005a*/ 	.short	0x0101


	//----- nvinfo : EIATTR_INT_WARP_WIDE_INSTR_OFFSETS
	.align		4
        /*005c*/ 	.byte	0x04, 0x31
        /*005e*/ 	.short	(.L_29 - .L_28)


	//   ....[0]....
.L_28:
        /*0060*/ 	.word	0x00000570


	//   ....[1]....
        /*0064*/ 	.word	0x00000590


	//   ....[2]....
        /*0068*/ 	.word	0x00000750


	//----- nvinfo : EIATTR_COOP_GROUP_MASK_REGIDS
	.align		4
.L_29:
        /*006c*/ 	.byte	0x04, 0x29
        /*006e*/ 	.short	(.L_31 - .L_30)


	//   ....[0]....
.L_30:
        /*0070*/ 	.word	0xffffffff


	//   ....[1]....
        /*0074*/ 	.word	0xffffffff


	//   ....[2]....
        /*0078*/ 	.word	0xffffffff


	//   ....[3]....
        /*007c*/ 	.word	0xffffffff


	//   ....[4]....
        /*0080*/ 	.word	0xffffffff


	//   ....[5]....
        /*0084*/ 	.word	0xffffffff


	//----- nvinfo : EIATTR_COOP_GROUP_INSTR_OFFSETS
	.align		4
.L_31:
        /*0088*/ 	.byte	0x04, 0x28
        /*008a*/ 	.short	(.L_33 - .L_32)


	//   ....[0]....
.L_32:
        /*008c*/ 	.word	0x00000070


	//   ....[1]....
        /*0090*/ 	.word	0x00000080


	//   ....[2]....
        /*0094*/ 	.word	0x00000140


	//   ....[3]....
        /*0098*/ 	.word	0x000003d0


	//   ....[4]....
        /*009c*/ 	.word	0x000008f0


	//   ....[5]....
        /*00a0*/ 	.word	0x00001390


	//----- nvinfo : EIATTR_REG_RECONFIG
	.align		4
.L_33:
        /*00a4*/ 	.byte	0x01, 0x54
	.zero		2


	//----- nvinfo : EIATTR_SYSCALL_OFFSETS
	.align		4
        /*00a8*/ 	.byte	0x04, 0x46
        /*00aa*/ 	.short	(.L_35 - .L_34)


	//   ....[0]....
.L_34:
        /*00ac*/ 	.word	0x00001550


	//----- nvinfo : EIATTR_MBARRIER_INSTR_OFFSETS
	.align		4
.L_35:
        /*00b0*/ 	.byte	0x04, 0x39
        /*00b2*/ 	.short	(.L_37 - .L_36)


	//   ....[0]....
.L_36:
        /*00b4*/ 	.word	0x00000260
        /*00b8*/ 	.word	0x000000ff
        /*00bc*/ 	.word	0x00000000
        /*00c0*/ 	.short	0x0100
        /*00c2*/ 	.byte	0x08
	.zero		1


	//   ....[1]....
        /*00c4*/ 	.word	0x00000270
        /*00c8*/ 	.word	0x000000ff
        /*00cc*/ 	.word	0x00000050
        /*00d0*/ 	.short	0x0100
        /*00d2*/ 	.byte	0x08
	.zero		1


	//   ....[2]....
        /*00d4*/ 	.word	0x00000280
        /*00d8*/ 	.word	0x000000ff
        /*00dc*/ 	.word	0x00000008
        /*00e0*/ 	.short	0x0100
        /*00e2*/ 	.byte	0x08
	.zero		1


	//   ....[3]....
        /*00e4*/ 	.word	0x00000290
        /*00e8*/ 	.word	0x000000ff
        /*00ec*/ 	.word	0x00000058
        /*00f0*/ 	.short	0x0100
        /*00f2*/ 	.byte	0x08
	.zero		1


	//   ....[4]....
        /*00f4*/ 	.word	0x000002a0
        /*00f8*/ 	.word	0x000000ff
        /*00fc*/ 	.word	0x00000010
        /*0100*/ 	.short	0x0100
        /*0102*/ 	.byte	0x08
	.zero		1


	//   ....[5]....
        /*0104*/ 	.word	0x000002b0
        /*0108*/ 	.word	0x000000ff
        /*010c*/ 	.word	0x00000060
        /*0110*/ 	.short	0x0100
        /*0112*/ 	.byte	0x08
	.zero		1


	//   ....[6]....
        /*0114*/ 	.word	0x000002c0
        /*0118*/ 	.word	0x000000ff
        /*011c*/ 	.word	0x00000018
        /*0120*/ 	.short	0x0100
        /*0122*/ 	.byte	0x08
	.zero		1


	//   ....[7]....
        /*0124*/ 	.word	0x000002d0
        /*0128*/ 	.word	0x000000ff
        /*012c*/ 	.word	0x00000068
        /*0130*/ 	.short	0x0100
        /*0132*/ 	.byte	0x08
	.zero		1


	//   ....[8]....
        /*0134*/ 	.word	0x000002e0
        /*0138*/ 	.word	0x000000ff
        /*013c*/ 	.word	0x00000020
        /*0140*/ 	.short	0x0100
        /*0142*/ 	.byte	0x08
	.zero		1


	//   ....[9]....
        /*0144*/ 	.word	0x000002f0
        /*0148*/ 	.word	0x000000ff
        /*014c*/ 	.word	0x00000070
        /*0150*/ 	.short	0x0100
        /*0152*/ 	.byte	0x08
	.zero		1


	//   ....[10]....
        /*0154*/ 	.word	0x00000300
        /*0158*/ 	.word	0x000000ff
        /*015c*/ 	.word	0x00000028
        /*0160*/ 	.short	0x0100
        /*0162*/ 	.byte	0x08
	.zero		1


	//   ....[11]....
        /*0164*/ 	.word	0x00000310
        /*0168*/ 	.word	0x000000ff
        /*016c*/ 	.word	0x00000078
        /*0170*/ 	.short	0x0100
        /*0172*/ 	.byte	0x08
	.zero		1


	//   ....[12]....
        /*0174*/ 	.word	0x00000320
        /*0178*/ 	.word	0x000000ff
        /*017c*/ 	.word	0x00000030
        /*0180*/ 	.short	0x0100
        /*0182*/ 	.byte	0x08
	.zero		1


	//   ....[13]....
        /*0184*/ 	.word	0x00000330
        /*0188*/ 	.word	0x000000ff
        /*018c*/ 	.word	0x00000080
        /*0190*/ 	.short	0x0100
        /*0192*/ 	.byte	0x08
	.zero		1


	//   ....[14]....
        /*0194*/ 	.word	0x00000340
        /*0198*/ 	.word	0x000000ff
        /*019c*/ 	.word	0x00000038
        /*01a0*/ 	.short	0x0100
        /*01a2*/ 	.byte	0x08
	.zero		1


	//   ....[15]....
        /*01a4*/ 	.word	0x00000350
        /*01a8*/ 	.word	0x000000ff
        /*01ac*/ 	.word	0x00000088
        /*01b0*/ 	.short	0x0100
        /*01b2*/ 	.byte	0x08
	.zero		1


	//   ....[16]....
        /*01b4*/ 	.word	0x00000360
        /*01b8*/ 	.word	0x000000ff
        /*01bc*/ 	.word	0x00000040
        /*01c0*/ 	.short	0x0100
        /*01c2*/ 	.byte	0x08
	.zero		1


	//   ....[17]....
        /*01c4*/ 	.word	0x00000370
        /*01c8*/ 	.word	0x000000ff
        /*01cc*/ 	.word	0x00000090
        /*01d0*/ 	.short	0x0100
        /*01d2*/ 	.byte	0x08
	.zero		1


	//   ....[18]....
        /*01d4*/ 	.word	0x00000380
        /*01d8*/ 	.word	0x000000ff
        /*01dc*/ 	.word	0x00000048
        /*01e0*/ 	.short	0x0100
        /*01e2*/ 	.byte	0x08
	.zero		1


	//   ....[19]....
        /*01e4*/ 	.word	0x00000390
        /*01e8*/ 	.word	0x000000ff
        /*01ec*/ 	.word	0x00000098
        /*01f0*/ 	.short	0x0100
        /*01f2*/ 	.byte	0x08
	.zero		1


	//   ....[20]....
        /*01f4*/ 	.word	0x000007e0
        /*01f8*/ 	.word	0x000000ff
        /*01fc*/ 	.word	0x000000b0
        /*0200*/ 	.short	0x0100
        /*0202*/ 	.byte	0x06
	.zero		1


	//   ....[21]....
        /*0204*/ 	.word	0x00000880
        /*0208*/ 	.word	0x000000ff
        /*020c*/ 	.word	0x000000b8
        /*0210*/ 	.short	0x0100
        /*0212*/ 	.byte	0x06
	.zero		1


	//   ....[22]....
        /*0214*/ 	.word	0x00001620
        /*0218*/ 	.word	0x00000003
        /*021c*/ 	.word	0x00000000
        /*0220*/ 	.short	0x010a
        /*0222*/ 	.byte	0x3f
	.zero		1


	//   ....[23]....
        /*0224*/ 	.word	0x00001660
        /*0228*/ 	.word	0x00000003
        /*022c*/ 	.word	0x00000000
        /*0230*/ 	.short	0x010a
        /*0232*/ 	.byte	0x3f
	.zero		1


	//   ....[24]....
        /*0234*/ 	.word	0x00001ff0
        /*0238*/ 	.word	0x00000005
        /*023c*/ 	.word	0x00000000
        /*0240*/ 	.short	0x010a
        /*0242*/ 	.byte	0x3f
	.zero		1


	//   ....[25]....
        /*0244*/ 	.word	0x00002030
        /*0248*/ 	.word	0x00000005
        /*024c*/ 	.word	0x00000000
        /*0250*/ 	.short	0x010a
        /*0252*/ 	.byte	0x3f
	.zero		1


	//   ....[26]....
        /*0254*/ 	.word	0x00002860
        /*0258*/ 	.word	0x00000005
        /*025c*/ 	.word	0x00000000
        /*0260*/ 	.short	0x0101
        /*0262*/ 	.byte	0x3f
	.zero		1


	//   ....[27]....
        /*0264*/ 	.word	0x00002a80
        /*0268*/ 	.word	0x00000003
        /*026c*/ 	.word	0x00000000
        /*0270*/ 	.short	0x0101
        /*0272*/ 	.byte	0x3f
	.zero		1


	//   ....[28]....
        /*0274*/ 	.word	0x0000b9b0
        /*0278*/ 	.word	0x00000014
        /*027c*/ 	.word	0x00000050
        /*0280*/ 	.short	0x010a
        /*0282*/ 	.byte	0x3f
	.zero		1


	//   ....[29]....
        /*0284*/ 	.word	0x0000bd30
        /*0288*/ 	.word	0x00000005
        /*028c*/ 	.word	0x000000b8
        /*0290*/ 	.short	0x0101
        /*0292*/ 	.byte	0x3f
	.zero		1


	//   ....[30]....
        /*0294*/ 	.word	0x0000c4b0
        /*0298*/ 	.word	0x00000007
        /*029c*/ 	.word	0x00000000
        /*02a0*/ 	.short	0x010a
        /*02a2*/ 	.byte	0x3f
	.zero		1


	//   ....[31]....
        /*02a4*/ 	.word	0x0000c530
        /*02a8*/ 	.word	0x00000008
        /*02ac*/ 	.word	0x00000000
        /*02b0*/ 	.short	0x010a
        /*02b2*/ 	.byte	0x3f
	.zero		1


	//   ....[32]....
        /*02b4*/ 	.word	0x0000c5c0
        /*02b8*/ 	.word	0x00000009
        /*02bc*/ 	.word	0x00000000
        /*02c0*/ 	.short	0x010a
        /*02c2*/ 	.byte	0x3f
	.zero		1


	//   ....[33]....
        /*02c4*/ 	.word	0x0000c650
        /*02c8*/ 	.word	0x00000008
        /*02cc*/ 	.word	0x00000000
        /*02d0*/ 	.short	0x010a
        /*02d2*/ 	.byte	0x3f
	.zero		1


	//   ....[34]....
        /*02d4*/ 	.word	0x0000c6e0
        /*02d8*/ 	.word	0x00000009
        /*02dc*/ 	.word	0x00000000
        /*02e0*/ 	.short	0x010a
        /*02e2*/ 	.byte	0x3f
	.zero		1


	//   ....[35]....
        /*02e4*/ 	.word	0x0000c770
        /*02e8*/ 	.word	0x00000008
        /*02ec*/ 	.word	0x00000000
        /*02f0*/ 	.short	0x010a
        /*02f2*/ 	.byte	0x3f
	.zero		1


	//   ....[36]....
        /*02f4*/ 	.word	0x0000c800
        /*02f8*/ 	.word	0x00000009
        /*02fc*/ 	.word	0x00000000
        /*0300*/ 	.short	0x010a
        /*0302*/ 	.byte	0x3f
	.zero		1


	//   ....[37]....
        /*0304*/ 	.word	0x0000c890
        /*0308*/ 	.word	0x00000008
        /*030c*/ 	.word	0x00000000
        /*0310*/ 	.short	0x010a
        /*0312*/ 	.byte	0x3f
	.zero		1


	//   ....[38]....
        /*0314*/ 	.word	0x0000c920
        /*0318*/ 	.word	0x0000000b
        /*031c*/ 	.word	0x00000000
        /*0320*/ 	.short	0x010a
        /*0322*/ 	.byte	0x3f
	.zero		1


	//   ....[39]....
        /*0324*/ 	.word	0x0000c9b0
        /*0328*/ 	.word	0x00000003
        /*032c*/ 	.word	0x00000000
        /*0330*/ 	.short	0x010a
        /*0332*/ 	.byte	0x3f
	.zero		1


	//   ....[40]....
        /*0334*/ 	.word	0x0000ca10
        /*0338*/ 	.word	0x00000003
        /*033c*/ 	.word	0x00000000
        /*0340*/ 	.short	0x010a
        /*0342*/ 	.byte	0x3f
	.zero		1


	//   ....[41]....
        /*0344*/ 	.word	0x0000ca60
        /*0348*/ 	.word	0x00000005
        /*034c*/ 	.word	0x00000000
        /*0350*/ 	.short	0x010a
        /*0352*/ 	.byte	0x3f
	.zero		1


	//   ....[42]....
        /*0354*/ 	.word	0x0000cb30
        /*0358*/ 	.word	0x00000014
        /*035c*/ 	.word	0x00000050
        /*0360*/ 	.short	0x010a
        /*0362*/ 	.byte	0x3f
	.zero		1


	//   ....[43]....
        /*0364*/ 	.word	0x0000cc00
        /*0368*/ 	.word	0x00000007
        /*036c*/ 	.word	0x00000000
        /*0370*/ 	.short	0x010a
        /*0372*/ 	.byte	0x3f
	.zero		1


	//   ....[44]....
        /*0374*/ 	.word	0x0000cc50
        /*0378*/ 	.word	0x00000008
        /*037c*/ 	.word	0x00000000
        /*0380*/ 	.short	0x010a
        /*0382*/ 	.byte	0x3f
	.zero		1


	//   ....[45]....
        /*0384*/ 	.word	0x0000cca0
        /*0388*/ 	.word	0x00000009
        /*038c*/ 	.word	0x00000000
        /*0390*/ 	.short	0x010a
        /*0392*/ 	.byte	0x3f
	.zero		1


	//   ....[46]....
        /*0394*/ 	.word	0x0000ccf0
        /*0398*/ 	.word	0x00000008
        /*039c*/ 	.word	0x00000000
        /*03a0*/ 	.short	0x010a
        /*03a2*/ 	.byte	0x3f
	.zero		1


	//   ....[47]....
        /*03a4*/ 	.word	0x0000cd40
        /*03a8*/ 	.word	0x00000009
        /*03ac*/ 	.word	0x00000000
        /*03b0*/ 	.short	0x010a
        /*03b2*/ 	.byte	0x3f
	.zero		1


	//   ....[48]....
        /*03b4*/ 	.word	0x0000cd90
        /*03b8*/ 	.word	0x00000008
        /*03bc*/ 	.word	0x00000000
        /*03c0*/ 	.short	0x010a
        /*03c2*/ 	.byte	0x3f
	.zero		1


	//   ....[49]....
        /*03c4*/ 	.word	0x0000cde0
        /*03c8*/ 	.word	0x00000009
        /*03cc*/ 	.word	0x00000000
        /*03d0*/ 	.short	0x010a
        /*03d2*/ 	.byte	0x3f
	.zero		1


	//   ....[50]....
        /*03d4*/ 	.word	0x0000ce30
        /*03d8*/ 	.word	0x00000008
        /*03dc*/ 	.word	0x00000000
        /*03e0*/ 	.short	0x010a
        /*03e2*/ 	.byte	0x3f
	.zero		1


	//   ....[51]....
        /*03e4*/ 	.word	0x0000ce80
        /*03e8*/ 	.word	0x0000000b
        /*03ec*/ 	.word	0x00000000
        /*03f0*/ 	.short	0x010a
        /*03f2*/ 	.byte	0x3f
	.zero		1


	//----- nvinfo : EIATTR_NUM_MBARRIERS
	.align		4
.L_37:
        /*03f4*/ 	.byte	0x03, 0x38
        /*03f6*/ 	.short	0x0016


	//----- nvinfo : EIATTR_EXIT_INSTR_OFFSETS
	.align		4
        /*03f8*/ 	.byte	0x04, 0x1c
        /*03fa*/ 	.short	(.L_39 - .L_38)


	//   ....[0]....
.L_38:
        /*03fc*/ 	.word	0x00000a50


	//   ....[1]....
        /*0400*/ 	.word	0x000012b0


	//   ....[2]....
        /*0404*/ 	.word	0x0000b090


	//   ....[3]....
        /*0408*/ 	.word	0x0000b620


	//   ....[4]....
        /*040c*/ 	.word	0x0000ca00


	//----- nvinfo : EIATTR_MAX_THREADS
	.align		4
.L_39:
        /*0410*/ 	.byte	0x04, 0x05
        /*0412*/ 	.short	(.L_41 - .L_40)
.L_40:
        /*0414*/ 	.word	0x00000180
        /*0418*/ 	.word	0x00000001
        /*041c*/ 	.word	0x00000001


	//----- nvinfo : EIATTR_CRS_STACK_SIZE
	.align		4
.L_41:
        /*0420*/ 	.byte	0x04, 0x1e
        /*0422*/ 	.short	(.L_43 - .L_42)
.L_42:
        /*0424*/ 	.word	0x00000000


	//----- nvinfo : EIATTR_CBANK_PARAM_SIZE
	.align		4
.L_43:
        /*0428*/ 	.byte	0x03, 0x19
        /*042a*/ 	.short	0x0470


	//----- nvinfo : EIATTR_PARAM_CBANK
	.align		4
        /*042c*/ 	.byte	0x04, 0x0a
        /*042e*/ 	.short	(.L_45 - .L_44)
	.align		4
.L_44:
        /*0430*/ 	.word	index@(.nv.constant0._ZN7cutlass13device_kernelINS_4gemm6kernel13GemmUniversalIN4cute5tupleIJiiiiEEENS1_10collective13CollectiveMmaINS1_34MainloopSm90TmaGmmaWarpSpecializedILi10ENS5_IJNS4_1CILi2EEENSA_ILi1EEESC_EEENS1_35KernelTmaWarpSpecializedCooperativeEEENS5_IJNSA_ILi192EEENSA_ILi160EEENSA_ILi64EEEEEEaNS5_IJlSC_lEEEaSK_NS4_8TiledMMAINS4_8MMA_AtomIJNS4_4SM904GMMA26MMA_64x32x32_S32S8S8_SS_TNEEEENS4_6LayoutISD_NS5_IJSC_NSA_ILi0EEESS_EEEEENS5_IJNS4_10UnderscoreESV_SV_EEEEENS4_13SM90_TMA_LOADENS4_14ComposedLayoutINS4_7SwizzleILi2ELi4ELi3EEENS4_18smem_ptr_flag_bitsILi8EEENSR_INS5_IJNSA_ILi8EEESI_EEENS5_IJSI_SC_EEEEEEEvNS4_8identityENS4_23SM90_TMA_LOAD_MULTICASTES18_vS19_EENS_8epilogue10collective6detail29Sm90TmaWarpSpecializedAdapterINS1D_15DefaultEpilogueIaSK_SK_NS1C_6thread17LinearCombinationIaLi1EiiLNS1H_9ScaleType4KindE0ELNS_15FloatRoundStyleE2EaEENS1_15EpilogueDefaultEEEEEvvEEEEvNT_6ParamsE)
        /*0434*/ 	.short	0x0210
        /*0436*/ 	.short	0x0470


	//----- nvinfo : EIATTR_SW_WAR
	.align		4
.L_45:
        /*0438*/ 	.byte	0x04, 0x36
        /*043a*/ 	.short	(.L_47 - .L_46)
.L_46:
        /*043c*/ 	.word	0x00000008
.L_47:


//--------------------- .nv.callgraph             --------------------------
	.section	.nv.callgraph,"",@"SHT_CUDA_CALLGRAPH"
	.align	4
	.sectionentsize	8
	.align		4
        /*0000*/ 	.word	0x00000000
	.align		4
        /*0004*/ 	.word	0xffffffff
	.align		4
        /*0008*/ 	.word	index@(_ZN7cutlass13device_kernelINS_4gemm6kernel13GemmUniversalIN4cute5tupleIJiiiiEEENS1_10collective13CollectiveMmaINS1_34MainloopSm90TmaGmmaWarpSpecializedILi10ENS5_IJNS4_1CILi2EEENSA_ILi1EEESC_EEENS1_35KernelTmaWarpSpecializedCooperativeEEENS5_IJNSA_ILi192EEENSA_ILi160EEENSA_ILi64EEEEEEaNS5_IJlSC_lEEEaSK_NS4_8TiledMMAINS4_8MMA_AtomIJNS4_4SM904GMMA26MMA_64x32x32_S32S8S8_SS_TNEEEENS4_6LayoutISD_NS5_IJSC_NSA_ILi0EEESS_EEEEENS5_IJNS4_10UnderscoreESV_SV_EEEEENS4_13SM90_TMA_LOADENS4_14ComposedLayoutINS4_7SwizzleILi2ELi4ELi3EEENS4_18smem_ptr_flag_bitsILi8EEENSR_INS5_IJNSA_ILi8EEESI_EEENS5_IJSI_SC_EEEEEEEvNS4_8identityENS4_23SM90_TMA_LOAD_MULTICASTES18_vS19_EENS_8epilogue10collective6detail29Sm90TmaWarpSpecializedAdapterINS1D_15DefaultEpilogueIaSK_SK_NS1C_6thread17LinearCombinationIaLi1EiiLNS1H_9ScaleType4KindE0ELNS_15FloatRoundStyleE2EaEENS1_15EpilogueDefaultEEEEEvvEEEEvNT_6ParamsE)
	.align		4
        /*000c*/ 	.word	index@(__assertfail)
	.align		4
        /*0010*/ 	.word	0x00000000
	.align		4
        /*0014*/ 	.word	0xfffffffe
	.align		4
        /*0018*/ 	.word	0x00000000
	.align		4
        /*001c*/ 	.word	0xfffffffd
	.align		4
        /*0020*/ 	.word	0x00000000
	.align		4
        /*0024*/ 	.word	0xfffffffc


//--------------------- .nv.constant4             --------------------------
	.section	.nv.constant4,"a",@progbits
	.align	8
	.align		8
.nv.constant4:
        /*0000*/ 	.dword	__assertfail
	.align		8
        /*0008*/ 	.dword	__unnamed_1
	.align		8
        /*0010*/ 	.dword	_ZN40_INTERNAL_a32b2826_4_k_cu_f3c53d59_160904cuda3std3__45__cpo5beginE
	.align		8
        /*0018*/ 	.dword	_ZN40_INTERNAL_a32b2826_4_k_cu_f3c53d59_160904cuda3std3__45__cpo3endE
	.align		8
        /*0020*/ 	.dword	_ZN40_INTERNAL_a32b2826_4_k_cu_f3c53d59_160904cuda3std3__45__cpo6cbeginE
	.align		8
        /*0028*/ 	.dword	_ZN40_INTERNAL_a32b2826_4_k_cu_f3c53d59_160904cuda3std3__45__cpo4cendE
	.align		8
        /*0030*/ 	.dword	_ZN40_INTERNAL_a32b2826_4_k_cu_f3c53d59_160904cuda3std3__442_GLOBAL__N__a32b2826_4_k_cu_f3c53d59_160906ignoreE
	.align		8
        /*0038*/ 	.dword	_ZN40_INTERNAL_a32b2826_4_k_cu_f3c53d59_160904cuda3std3__419piecewise_constructE
	.align		8
        /*0040*/ 	.dword	_ZN40_INTERNAL_a32b2826_4_k_cu_f3c53d59_160904cuda3std3__48in_placeE
	.align		8
        /*0048*/ 	.dword	_ZN40_INTERNAL_a32b2826_4_k_cu_f3c53d59_160904cuda3std6ranges3__45__cpo4swapE
	.align		8
        /*0050*/ 	.dword	_ZN40_INTERNAL_a32b2826_4_k_cu_f3c53d59_160904cuda3std6ranges3__45__cpo9iter_moveE
	.align		8
        /*0058*/ 	.dword	_ZN40_INTERNAL_a32b2826_4_k_cu_f3c53d59_160904cute7productE
	.align		8
        /*0060*/ 	.dword	_ZN40_INTERNAL_a32b2826_4_k_cu_f3c53d59_160904cute1_E
	.align		8
        /*0068*/ 	.dword	$str$22
	.align		8
        /*0070*/ 	.dword	$str$23


//--------------------- .text._ZN7cutlass13device_kernelINS_4gemm6kernel13GemmUniversalIN4cute5tupleIJiiiiEEENS1_10collective13CollectiveMmaINS1_34MainloopSm90TmaGmmaWarpSpecializedILi10ENS5_IJNS4_1CILi2EEENSA_ILi1EEESC_EEENS1_35KernelTmaWarpSpecializedCooperativeEEENS5_IJNSA_ILi192EEENSA_ILi160EEENSA_ILi64EEEEEEaNS5_IJlSC_lEEEaSK_NS4_8TiledMMAINS4_8MMA_AtomIJNS4_4SM904GMMA26MMA_64x32x32_S32S8S8_SS_TNEEEENS4_6LayoutISD_NS5_IJSC_NSA_ILi0EEESS_EEEEENS5_IJNS4_10UnderscoreESV_SV_EEEEENS4_13SM90_TMA_LOADENS4_14ComposedLayoutINS4_7SwizzleILi2ELi4ELi3EEENS4_18smem_ptr_flag_bitsILi8EEENSR_INS5_IJNSA_ILi8EEESI_EEENS5_IJSI_SC_EEEEEEEvNS4_8identityENS4_23SM90_TMA_LOAD_MULTICASTES18_vS19_EENS_8epilogue10collective6detail29Sm90TmaWarpSpecializedAdapterINS1D_15DefaultEpilogueIaSK_SK_NS1C_6thread17LinearCombinationIaLi1EiiLNS1H_9ScaleType4KindE0ELNS_15FloatRoundStyleE2EaEENS1_15EpilogueDefaultEEEEEvvEEEEvNT_6ParamsE --------------------------
	.section	.text._ZN7cutlass13device_kernelINS_4gemm6kernel13GemmUniversalIN4cute5tupleIJiiiiEEENS1_10collective13CollectiveMmaINS1_34MainloopSm90TmaGmmaWarpSpecializedILi10ENS5_IJNS4_1CILi2EEENSA_ILi1EEESC_EEENS1_35KernelTmaWarpSpecializedCooperativeEEENS5_IJNSA_ILi192EEENSA_ILi160EEENSA_ILi64EEEEEEaNS5_IJlSC_lEEEaSK_NS4_8TiledMMAINS4_8MMA_AtomIJNS4_4SM904GMMA26MMA_64x32x32_S32S8S8_SS_TNEEEENS4_6LayoutISD_NS5_IJSC_NSA_ILi0EEESS_EEEEENS5_IJNS4_10UnderscoreESV_SV_EEEEENS4_13SM90_TMA_LOADENS4_14ComposedLayoutINS4_7SwizzleILi2ELi4ELi3EEENS4_18smem_ptr_flag_bitsILi8EEENSR_INS5_IJNSA_ILi8EEESI_EEENS5_IJSI_SC_EEEEEEEvNS4_8identityENS4_23SM90_TMA_LOAD_MULTICASTES18_vS19_EENS_8epilogue10collective6detail29Sm90TmaWarpSpecializedAdapterINS1D_15DefaultEpilogueIaSK_SK_NS1C_6thread17LinearCombinationIaLi1EiiLNS1H_9ScaleType4KindE0ELNS_15FloatRoundStyleE2EaEENS1_15EpilogueDefaultEEEEEvvEEEEvNT_6ParamsE,"ax",@progbits
	.align	128
.text._ZN7cutlass13device_kernelINS_4gemm6kernel13GemmUniversalIN4cute5tupleIJiiiiEEENS1_10collective13CollectiveMmaINS1_34MainloopSm90TmaGmmaWarpSpecializedILi10ENS5_IJNS4_1CILi2EEENSA_ILi1EEESC_EEENS1_35KernelTmaWarpSpecializedCooperativeEEENS5_IJNSA_ILi192EEENSA_ILi160EEENSA_ILi64EEEEEEaNS5_IJlSC_lEEEaSK_NS4_8TiledMMAINS4_8MMA_AtomIJNS4_4SM904GMMA26MMA_64x32x32_S32S8S8_SS_TNEEEENS4_6LayoutISD_NS5_IJSC_NSA_ILi0EEESS_EEEEENS5_IJNS4_10UnderscoreESV_SV_EEEEENS4_13SM90_TMA_LOADENS4_14ComposedLayoutINS4_7SwizzleILi2ELi4ELi3EEENS4_18smem_ptr_flag_bitsILi8EEENSR_INS5_IJNSA_ILi8EEESI_EEENS5_IJSI_SC_EEEEEEEvNS4_8identityENS4_23SM90_TMA_LOAD_MULTICASTES18_vS19_EENS_8epilogue10collective6detail29Sm90TmaWarpSpecializedAdapterINS1D_15DefaultEpilogueIaSK_SK_NS1C_6thread17LinearCombinationIaLi1EiiLNS1H_9ScaleType4KindE0ELNS_15FloatRoundStyleE2EaEENS1_15EpilogueDefaultEEEEEvvEEEEvNT_6ParamsE:
        .type           _ZN7cutlass13device_kernelINS_4gemm6kernel13GemmUniversalIN4cute5tupleIJiiiiEEENS1_10collective13CollectiveMmaINS1_34MainloopSm90TmaGmmaWarpSpecializedILi10ENS5_IJNS4_1CILi2EEENSA_ILi1EEESC_EEENS1_35KernelTmaWarpSpecializedCooperativeEEENS5_IJNSA_ILi192EEENSA_ILi160EEENSA_ILi64EEEEEEaNS5_IJlSC_lEEEaSK_NS4_8TiledMMAINS4_8MMA_AtomIJNS4_4SM904GMMA26MMA_64x32x32_S32S8S8_SS_TNEEEENS4_6LayoutISD_NS5_IJSC_NSA_ILi0EEESS_EEEEENS5_IJNS4_10UnderscoreESV_SV_EEEEENS4_13SM90_TMA_LOADENS4_14ComposedLayoutINS4_7SwizzleILi2ELi4ELi3EEENS4_18smem_ptr_flag_bitsILi8EEENSR_INS5_IJNSA_ILi8EEESI_EEENS5_IJSI_SC_EEEEEEEvNS4_8identityENS4_23SM90_TMA_LOAD_MULTICASTES18_vS19_EENS_8epilogue10collective6detail29Sm90TmaWarpSpecializedAdapterINS1D_15DefaultEpilogueIaSK_SK_NS1C_6thread17LinearCombinationIaLi1EiiLNS1H_9ScaleType4KindE0ELNS_15FloatRoundStyleE2EaEENS1_15EpilogueDefaultEEEEEvvEEEEvNT_6ParamsE,@function
        .size           _ZN7cutlass13device_kernelINS_4gemm6kernel13GemmUniversalIN4cute5tupleIJiiiiEEENS1_10collective13CollectiveMmaINS1_34MainloopSm90TmaGmmaWarpSpecializedILi10ENS5_IJNS4_1CILi2EEENSA_ILi1EEESC_EEENS1_35KernelTmaWarpSpecializedCooperativeEEENS5_IJNSA_ILi192EEENSA_ILi160EEENSA_ILi64EEEEEEaNS5_IJlSC_lEEEaSK_NS4_8TiledMMAINS4_8MMA_AtomIJNS4_4SM904GMMA26MMA_64x32x32_S32S8S8_SS_TNEEEENS4_6LayoutISD_NS5_IJSC_NSA_ILi0EEESS_EEEEENS5_IJNS4_10UnderscoreESV_SV_EEEEENS4_13SM90_TMA_LOADENS4_14ComposedLayoutINS4_7SwizzleILi2ELi4ELi3EEENS4_18smem_ptr_flag_bitsILi8EEENSR_INS5_IJNSA_ILi8EEESI_EEENS5_IJSI_SC_EEEEEEEvNS4_8identityENS4_23SM90_TMA_LOAD_MULTICASTES18_vS19_EENS_8epilogue10collective6detail29Sm90TmaWarpSpecializedAdapterINS1D_15DefaultEpilogueIaSK_SK_NS1C_6thread17LinearCombinationIaLi1EiiLNS1H_9ScaleType4KindE0ELNS_15FloatRoundStyleE2EaEENS1_15EpilogueDefaultEEEEEvvEEEEvNT_6ParamsE,(.L_x_408 - _ZN7cutlass13device_kernelINS_4gemm6kernel13GemmUniversalIN4cute5tupleIJiiiiEEENS1_10collective13CollectiveMmaINS1_34MainloopSm90TmaGmmaWarpSpecializedILi10ENS5_IJNS4_1CILi2EEENSA_ILi1EEESC_EEENS1_35KernelTmaWarpSpecializedCooperativeEEENS5_IJNSA_ILi192EEENSA_ILi160EEENSA_ILi64EEEEEEaNS5_IJlSC_lEEEaSK_NS4_8TiledMMAINS4_8MMA_AtomIJNS4_4SM904GMMA26MMA_64x32x32_S32S8S8_SS_TNEEEENS4_6LayoutISD_NS5_IJSC_NSA_ILi0EEESS_EEEEENS5_IJNS4_10UnderscoreESV_SV_EEEEENS4_13SM90_TMA_LOADENS4_14ComposedLayoutINS4_7SwizzleILi2ELi4ELi3EEENS4_18smem_ptr_flag_bitsILi8EEENSR_INS5_IJNSA_ILi8EEESI_EEENS5_IJSI_SC_EEEEEEEvNS4_8identityENS4_23SM90_TMA_LOAD_MULTICASTES18_vS19_EENS_8epilogue10collective6detail29Sm90TmaWarpSpecializedAdapterINS1D_15DefaultEpilogueIaSK_SK_NS1C_6thread17LinearCombinationIaLi1EiiLNS1H_9ScaleType4KindE0ELNS_15FloatRoundStyleE2EaEENS1_15EpilogueDefaultEEEEEvvEEEEvNT_6ParamsE)
        .other          _ZN7cutlass13device_kernelINS_4gemm6kernel13GemmUniversalIN4cute5tupleIJiiiiEEENS1_10collective13CollectiveMmaINS1_34MainloopSm90TmaGmmaWarpSpecializedILi10ENS5_IJNS4_1CILi2EEENSA_ILi1EEESC_EEENS1_35KernelTmaWarpSpecializedCooperativeEEENS5_IJNSA_ILi192EEENSA_ILi160EEENSA_ILi64EEEEEEaNS5_IJlSC_lEEEaSK_NS4_8TiledMMAINS4_8MMA_AtomIJNS4_4SM904GMMA26MMA_64x32x32_S32S8S8_SS_TNEEEENS4_6LayoutISD_NS5_IJSC_NSA_ILi0EEESS_EEEEENS5_IJNS4_10UnderscoreESV_SV_EEEEENS4_13SM90_TMA_LOADENS4_14ComposedLayoutINS4_7SwizzleILi2ELi4ELi3EEENS4_18smem_ptr_flag_bitsILi8EEENSR_INS5_IJNSA_ILi8EEESI_EEENS5_IJSI_SC_EEEEEEEvNS4_8identityENS4_23SM90_TMA_LOAD_MULTICASTES18_vS19_EENS_8epilogue10collective6detail29Sm90TmaWarpSpecializedAdapterINS1D_15DefaultEpilogueIaSK_SK_NS1C_6thread17LinearCombinationIaLi1EiiLNS1H_9ScaleType4KindE0ELNS_15FloatRoundStyleE2EaEENS1_15EpilogueDefaultEEEEEvvEEEEvNT_6ParamsE,@"STO_CUDA_ENTRY STV_DEFAULT"
_ZN7cutlass13device_kernelINS_4gemm6kernel13GemmUniversalIN4cute5tupleIJiiiiEEENS1_10collective13CollectiveMmaINS1_34MainloopSm90TmaGmmaWarpSpecializedILi10ENS5_IJNS4_1CILi2EEENSA_ILi1EEESC_EEENS1_35KernelTmaWarpSpecializedCooperativeEEENS5_IJNSA_ILi192EEENSA_ILi160EEENSA_ILi64EEEEEEaNS5_IJlSC_lEEEaSK_NS4_8TiledMMAINS4_8MMA_AtomIJNS4_4SM904GMMA26MMA_64x32x32_S32S8S8_SS_TNEEEENS4_6LayoutISD_NS5_IJSC_NSA_ILi0EEESS_EEEEENS5_IJNS4_10UnderscoreESV_SV_EEEEENS4_13SM90_TMA_LOADENS4_14ComposedLayoutINS4_7SwizzleILi2ELi4ELi3EEENS4_18smem_ptr_flag_bitsILi8EEENSR_INS5_IJNSA_ILi8EEESI_EEENS5_IJSI_SC_EEEEEEEvNS4_8identityENS4_23SM90_TMA_LOAD_MULTICASTES18_vS19_EENS_8epilogue10collective6detail29Sm90TmaWarpSpecializedAdapterINS1D_15DefaultEpilogueIaSK_SK_NS1C_6thread17LinearCombinationIaLi1EiiLNS1H_9ScaleType4KindE0ELNS_15FloatRoundStyleE2EaEENS1_15EpilogueDefaultEEEEEvvEEEEvNT_6ParamsE:
[----:B------:R-:W0:Y:S02]  /*0000*/  LDC R1, c[0x0][0x28] ;  /* 0x00000a00ff017b82 */ /* 0x000e240000000800 */
[----:B0-----:R-:W-:Y:S01]  /*0010*/  VIADD R1, R1, 0xfffffff8 ;  /* 0xfffffff801017836 */ /* 0x001fe20000000000 */
[----:B------:R-:W0:Y:S01]  /*0020*/  S2R R6, SR_TID.X ;  /* 0x0000000000067919 */ /* 0x000e220000002100 */
[----:B------:R-:W-:Y:S01]  /*0030*/  ELECT P0, URZ, PT ;  /* 0x00000000003f782f */ /* 0x000fe20003800000 */
[----:B------:R-:W-:Y:S01]  /*0040*/  BSSY B0, `(.L_x_0) ;  /* 0x000000f000007945 */ /* 0x000fe20003800000 */
[--C-:B0-----:R-:W-:Y:S02]  /*0050*/  SHF.R.U32.HI R0, RZ, 0x5, R6.reuse ;  /* 0x00000005ff007819 */ /* 0x101fe40000011606 */
[----:B------:R-:W-:-:S03]  /*0060*/  SHF.R.U32.HI R3, RZ, 0x7, R6 ;  /* 0x00000007ff037819 */ /* 0x000fc60000011606 */
[----:B------:R-:W0:Y:S04]  /*0070*/  SHFL.IDX PT, R2, R0, RZ, 0x1f ;  /* 0x00001fff00027589 */ /* 0x000e2800000e0000 */
[----:B------:R1:W2:Y:S01]  /*0080*/  SHFL.IDX PT, R5, R3, RZ, 0x1f ;  /* 0x00001fff03057589 */ /* 0x0002a200000e0000 */
[----:B0-----:R-:W-:-:S13]  /*0090*/  ISETP.NE.OR P0, PT, R2, RZ, !P0 ;  /* 0x000000ff0200720c */ /* 0x001fda0004705670 */
[----:B-12---:R-:W-:Y:S05]  /*00a0*/  @P0 BRA `(.L_x_1) ;  /* 0x0000000000200947 */ /* 0x006fea0003800000 */
[----:B------:R-:W-:Y:S02]  /*00b0*/  ULDC.64 UR4, c[0x0][0x198] ;  /* 0x0000660000047ab9 */ /* 0x000fe40000000a00 */
[----:B------:R-:W-:Y:S02]  /*00c0*/  UIADD3 UR6, UP0, UR4, 0xf0, URZ ;  /* 0x000000f004067890 */ /* 0x000fe4000ff1e03f */
[----:B------:R-:W-:Y:S02]  /*00d0*/  UIADD3 UR4, UP1, UR4, 0x1f0, URZ ;  /* 0x000001f004047890 */ /* 0x000fe4000ff3e03f */
[----:B------:R-:W-:Y:S02]  /*00e0*/  UIADD3.X UR7, URZ, UR5, URZ, UP0, !UPT ;  /* 0x000000053f077290 */ /* 0x000fe400087fe43f */
[----:B------:R-:W-:-:S07]  /*00f0*/  UIADD3.X UR5, URZ, UR5, URZ, UP1, !UPT ;  /* 0x000000053f057290 */ /* 0x000fce0008ffe43f */
[----:B------:R0:W-:Y:S02]  /*0100*/  UTMACCTL.PF [UR6] ;  /* 0x00000000060079b9 */ /* 0x0001e40008040000 */
[----:B------:R0:W-:Y:S02]  /*0110*/  UTMACCTL.PF [UR4] ;  /* 0x00000000040079b9 */ /* 0x0001e40008040000 */
[----:B0-----:R-:W-:Y:S01]  /*0120*/  NOP ;  /* 0x0000000000007918 */ /* 0x001fe20000000000 */
.L_x_1:
[----:B------:R-:W-:Y:S05]  /*0130*/  BSYNC B0 ;  /* 0x0000000000007941 */ /* 0x000fea0003800000 */
.L_x_0:
[----:B------:R-:W0:Y:S02]  /*0140*/  SHFL.IDX PT, R3, R0, RZ, 0x1f ;  /* 0x00001fff00037589 */ /* 0x000e2400000e0000 */
[----:B0-----:R-:W-:-:S13]  /*0150*/  ISETP.NE.AND P0, PT, R3, RZ, PT ;  /* 0x000000ff0300720c */ /* 0x001fda0003f05270 */
[----:B------:R-:W-:Y:S05]  /*0160*/  @P0 BRA `(.L_x_2) ;  /* 0x0000000000940947 */ /* 0x000fea0003800000 */
[----:B------:R-:W-:Y:S01]  /*0170*/  ELECT P0, URZ, PT ;  /* 0x00000000003f782f */ /* 0x000fe20003800000 */
[----:B------:R-:W-:-:S12]  /*0180*/  BSSY B0, `(.L_x_2) ;  /* 0x0000023000007945 */ /* 0x000fd80003800000 */
[----:B------:R-:W-:Y:S05]  /*0190*/  @!P0 BRA `(.L_x_3) ;  /* 0x0000000000848947 */ /* 0x000fea0003800000 */
[----:B------:R-:W0:Y:S01]  /*01a0*/  S2UR UR8, SR_CgaCtaId ;  /* 0x00000000000879c3 */ /* 0x000e220000008800 */
[----:B------:R-:W-:Y:S01]  /*01b0*/  UMOV UR4, 0x400 ;  /* 0x0000040000047882 */ /* 0x000fe20000000000 */
[----:B------:R-:W-:Y:S01]  /*01c0*/  UMOV UR5, 0x1 ;  /* 0x0000000100057882 */ /* 0x000fe20000000000 */
[----:B------:R-:W-:Y:S02]  /*01d0*/  UMOV UR6, 0x4 ;  /* 0x0000000400067882 */ /* 0x000fe40000000000 */
[----:B------:R-:W-:-:S04]  /*01e0*/  UIADD3 UR6, -UR6, 0x100000, URZ ;  /* 0x0010000006067890 */ /* 0x000fc8000fffe13f */
[----:B------:R-:W-:Y:S02]  /*01f0*/  USHF.L.U32 UR7, UR6, 0xb, URZ ;  /* 0x0000000b06077899 */ /* 0x000fe4000800063f */
[----:B------:R-:W-:Y:S02]  /*0200*/  USHF.L.U32 UR6, UR6, 0x1, URZ ;  /* 0x0000000106067899 */ /* 0x000fe4000800063f */
[----:B0-----:R-:W-:Y:S02]  /*0210*/  ULEA UR8, UR8, UR4, 0x18 ;  /* 0x0000000408087291 */ /* 0x001fe4000f8ec03f */
[----:B------:R-:W-:-:S04]  /*0220*/  UIADD3 UR4, -UR5, 0x100000, URZ ;  /* 0x0010000005047890 */ /* 0x000fc8000fffe13f */
[----:B------:R-:W-:Y:S02]  /*0230*/  USHF.L.U32 UR5, UR4, 0xb, URZ ;  /* 0x0000000b04057899 */ /* 0x000fe4000800063f */
[----:B------:R-:W-:Y:S01]  /*0240*/  USHF.L.U32 UR4, UR4, 0x1, URZ ;  /* 0x0000000104047899 */ /* 0x000fe2000800063f */
[----:B------:R-:W0:Y:S11]  /*0250*/  FENCE.VIEW.ASYNC.S ;  /* 0x00000000000073c6 */ /* 0x000e360000000000 */
[----:B0-----:R0:W1:Y:S01]  /*0260*/  SYNCS.EXCH.64 URZ, [UR8], UR4 ;  /* 0x00000004083f75b2 */ /* 0x0010620008000100 */
[----:B------:R0:W2:Y:S01]  /*0270*/  SYNCS.EXCH.64 URZ, [UR8+0x50], UR6 ;  /* 0x00005006083f75b2 */ /* 0x0000a20008000100 */
[----:B------:R0:W3:Y:S01]  /*0280*/  SYNCS.EXCH.64 URZ, [UR8+0x8], UR4 ;  /* 0x00000804083f75b2 */ /* 0x0000e20008000100 */
[----:B------:R0:W4:Y:S01]  /*0290*/  SYNCS.EXCH.64 URZ, [UR8+0x58], UR6 ;  /* 0x00005806083f75b2 */ /* 0x0001220008000100 */
[----:B------:R0:W0:Y:S01]  /*02a0*/  SYNCS.EXCH.64 URZ, [UR8+0x10], UR4 ;  /* 0x00001004083f75b2 */ /* 0x0000220008000100 */
        /* <DEDUP_REMOVED lines=15> */
[----:B------:R-:W-:Y:S01]  /*03a0*/  NOP ;  /* 0x0000000000007918 */ /* 0x000fe20000000000 */
.L_x_3:
[----:B0-----:R-:W-:Y:S05]  /*03b0*/  BSYNC B0 ;  /* 0x0000000000007941 */ /* 0x001fea0003800000 */
.L_x_2:
[----:B------:R-:W-:Y:S01]  /*03c0*/  SHF.R.S32.HI R4, RZ, 0x1f, R6 ;  /* 0x0000001fff047819 */ /* 0x000fe20000011406 */
[----:B------:R-:W0:Y:S01]  /*03d0*/  SHFL.IDX PT, R0, R0, RZ, 0x1f ;  /* 0x00001fff00007589 */ /* 0x000e2200000e0000 */
[----:B------:R-:W5:Y:S01]  /*03e0*/  S2UR UR8, SR_CTAID.X ;  /* 0x00000000000879c3 */ /* 0x000f620000002500 */
[----:B------:R-:W-:Y:S02]  /*03f0*/  ELECT P0, URZ, PT ;  /* 0x00000000003f782f */ /* 0x000fe40003800000 */
[----:B------:R-:W-:Y:S01]  /*0400*/  LEA.HI R4, R4, R6, RZ, 0x7 ;  /* 0x0000000604047211 */ /* 0x000fe200078f38ff */
[----:B------:R-:W-:Y:S01]  /*0410*/  ULDC UR4, c[0x0][0x150] ;  /* 0x0000540000047ab9 */ /* 0x000fe20000000800 */
[----:B------:R-:W-:Y:S01]  /*0420*/  SHF.R.S32.HI R8, RZ, 0x1f, R3 ;  /* 0x0000001fff087819 */ /* 0x000fe20000011403 */
[----:B------:R-:W-:Y:S01]  /*0430*/  NOP ;  /* 0x0000000000007918 */ /* 0x000fe20000000000 */
[----:B------:R-:W-:Y:S01]  /*0440*/  LOP3.LUT R4, R4, 0xffffff80, RZ, 0xc0, !PT ;  /* 0xffffff8004047812 */ /* 0x000fe200078ec0ff */
[----:B------:R-:W-:Y:S01]  /*0450*/  NOP ;  /* 0x0000000000007918 */ /* 0x000fe20000000000 */
[----:B------:R-:W-:Y:S01]  /*0460*/  LEA.HI R8, R8, R3, RZ, 0x2 ;  /* 0x0000000308087211 */ /* 0x000fe200078f10ff */
[----:B------:R-:W1:Y:S01]  /*0470*/  LDC R10, c[0x0][0x144] ;  /* 0x00005100ff0a7b82 */ /* 0x000e620000000800 */
[----:B------:R-:W-:Y:S01]  /*0480*/  ISETP.NE.AND P3, PT, R5, RZ, PT ;  /* 0x000000ff0500720c */ /* 0x000fe20003f65270 */
[----:B------:R-:W-:Y:S01]  /*0490*/  IMAD.IADD R6, R6, 0x1, -R4 ;  /* 0x0000000106067824 */ /* 0x000fe200078e0a04 */
[----:B------:R-:W-:Y:S01]  /*04a0*/  LOP3.LUT R8, R8, 0x3ffffffc, RZ, 0xc0, !PT ;  /* 0x3ffffffc08087812 */ /* 0x000fe200078ec0ff */
[----:B------:R-:W2:Y:S03]  /*04b0*/  S2R R4, SR_CTAID.Y ;  /* 0x0000000000047919 */ /* 0x000ea60000002600 */
[----:B------:R-:W-:Y:S01]  /*04c0*/  SHF.R.S32.HI R7, RZ, 0x1f, R6 ;  /* 0x0000001fff077819 */ /* 0x000fe20000011406 */
[----:B------:R-:W-:Y:S01]  /*04d0*/  IMAD.IADD R8, R3, 0x1, -R8 ;  /* 0x0000000103087824 */ /* 0x000fe200078e0a08 */
[----:B------:R-:W3:Y:S02]  /*04e0*/  LDC R13, c[0x0][0x140] ;  /* 0x00005000ff0d7b82 */ /* 0x000ee40000000800 */
[----:B------:R-:W-:-:S02]  /*04f0*/  LEA.HI R7, R7, R6, RZ, 0x3 ;  /* 0x0000000607077211 */ /* 0x000fc400078f18ff */
[----:B0-----:R-:W-:Y:S02]  /*0500*/  ISETP.NE.OR P0, PT, R0, RZ, !P0 ;  /* 0x000000ff0000720c */ /* 0x001fe40004705670 */
[--C-:B------:R-:W-:Y:S02]  /*0510*/  SHF.R.S32.HI R0, RZ, 0x3, R7.reuse ;  /* 0x00000003ff007819 */ /* 0x100fe40000011407 */
[----:B------:R-:W-:Y:S02]  /*0520*/  SHF.R.S32.HI R7, RZ, 0x1f, R7 ;  /* 0x0000001fff077819 */ /* 0x000fe40000011407 */
[----:B-----5:R-:W-:Y:S02]  /*0530*/  I2FP.F32.U32 R9, UR8 ;  /* 0x0000000800097c45 */ /* 0x020fe40008201000 */
[----:B------:R-:W-:-:S03]  /*0540*/  LEA.HI R7, R7, R0, RZ, 0x2 ;  /* 0x0000000007077211 */ /* 0x000fc600078f10ff */
[----:B------:R-:W-:Y:S01]  /*0550*/  FMUL R9, R9, UR4 ;  /* 0x0000000409097c20 */ /* 0x000fe20008400000 */
[----:B------:R-:W-:Y:S01]  /*0560*/  LOP3.LUT R7, R7, 0xfffffffc, RZ, 0xc0, !PT ;  /* 0xfffffffc07077812 */ /* 0x000fe200078ec0ff */
[----:B------:R-:W-:Y:S01]  /*0570*/  VOTEU.ALL UP0, P0 ;  /* 0x00000000003f7886 */ /* 0x000fe20000000000 */
[----:B------:R-:W-:Y:S01]  /*0580*/  ULDC UR4, c[0x0][0x154] ;  /* 0x0000550000047ab9 */ /* 0x000fe20000000800 */
[----:B------:R-:W-:Y:S02]  /*0590*/  VOTEU.ALL UP1, P0 ;  /* 0x00000000003f7886 */ /* 0x000fe40000020000 */
[----:B------:R-:W0:Y:S01]  /*05a0*/  F2I.U32.TRUNC.NTZ R9, R9 ;  /* 0x0000000900097305 */ /* 0x000e22000020f000 */
[----:B------:R-:W-:Y:S01]  /*05b0*/  IMAD.IADD R7, R0, 0x1, -R7 ;  /* 0x0000000100077824 */ /* 0x000fe200078e0a07 */
[----:B------:R-:W5:Y:S01]  /*05c0*/  @!UP0 S2UR UR7, SR_CgaCtaId ;  /* 0x00000000000789c3 */ /* 0x000f620000008800 */
[----:B------:R-:W-:Y:S01]  /*05d0*/  @!UP0 UMOV UR6, 0x400 ;  /* 0x0000040000068882 */ /* 0x000fe20000000000 */
[----:B---3--:R-:W-:Y:S01]  /*05e0*/  ISETP.EQ.U32.AND P2, PT, R13, 0x1, PT ;  /* 0x000000010d00780c */ /* 0x008fe20003f42070 */
[----:B------:R-:W-:Y:S01]  /*05f0*/  IMAD R8, R8, 0x4, R7 ;  /* 0x0000000408087824 */ /* 0x000fe200078e0207 */
[----:B--2---:R-:W-:-:S04]  /*0600*/  I2FP.F32.U32 R3, R4 ;  /* 0x0000000400037245 */ /* 0x004fc80000201000 */
[----:B------:R-:W-:Y:S01]  /*0610*/  LEA.HI R0, R8, R8, RZ, 0x1 ;  /* 0x0000000808007211 */ /* 0x000fe200078f08ff */
[----:B------:R-:W-:Y:S01]  /*0620*/  FMUL R12, R3, UR4 ;  /* 0x00000004030c7c20 */ /* 0x000fe20008400000 */
[----:B------:R-:W2:Y:S01]  /*0630*/  LDC R7, c[0x0][0x148] ;  /* 0x00005200ff077b82 */ /* 0x000ea20000000800 */
[----:B------:R-:W-:Y:S01]  /*0640*/  UMOV UR4, 0x20 ;  /* 0x0000002000047882 */ /* 0x000fe20000000000 */
[----:B------:R-:W-:Y:S01]  /*0650*/  LOP3.LUT R11, R0, 0xfffffffe, RZ, 0xc0, !PT ;  /* 0xfffffffe000b7812 */ /* 0x000fe200078ec0ff */
[----:B0-----:R-:W-:Y:S01]  /*0660*/  IMAD.MOV R15, RZ, RZ, -R9 ;  /* 0x000000ffff0f7224 */ /* 0x001fe200078e0a09 */
[----:B------:R-:W-:Y:S01]  /*0670*/  SHF.R.S32.HI R9, RZ, 0x1f, R2 ;  /* 0x0000001fff097819 */ /* 0x000fe20000011402 */
[----:B------:R-:W0:Y:S01]  /*0680*/  F2I.U32.TRUNC.NTZ R12, R12 ;  /* 0x0000000c000c7305 */ /* 0x000e22000020f000 */
[----:B------:R-:W-:-:S04]  /*0690*/  @!UP0 UIADD3 UR4, -UR4, 0x100000, URZ ;  /* 0x0010000004048890 */ /* 0x000fc8000fffe13f */
[----:B------:R-:W-:Y:S02]  /*06a0*/  @!UP0 USHF.L.U32 UR5, UR4, 0xb, URZ ;  /* 0x0000000b04058899 */ /* 0x000fe4000800063f */
[----:B------:R-:W-:Y:S01]  /*06b0*/  @!UP0 USHF.L.U32 UR4, UR4, 0x1, URZ ;  /* 0x0000000104048899 */ /* 0x000fe2000800063f */
[----:B-1----:R-:W-:Y:S01]  /*06c0*/  IMAD R3, R10, R15, UR8 ;  /* 0x000000080a037e24 */ /* 0x002fe2000f8e020f */
[----:B------:R-:W-:Y:S01]  /*06d0*/  LEA.HI R9, R9, R2, RZ, 0x2 ;  /* 0x0000000209097211 */ /* 0x000fe200078f10ff */
[C---:B------:R-:W-:Y:S02]  /*06e0*/  IMAD.IADD R0, R8.reuse, 0x1, -R11 ;  /* 0x0000000108007824 */ /* 0x040fe400078e0a0b */
[----:B------:R-:W-:Y:S01]  /*06f0*/  IMAD.SHL.U32 R11, R8, 0x4, RZ ;  /* 0x00000004080b7824 */ /* 0x000fe200078e00ff */
[----:B------:R-:W-:Y:S02]  /*0700*/  LOP3.LUT R9, R9, 0xfffffffc, RZ, 0xc0, !PT ;  /* 0xfffffffc09097812 */ /* 0x000fe400078ec0ff */
[----:B------:R-:W-:Y:S01]  /*0710*/  ISETP.NE.AND P4, PT, R0, R3, PT ;  /* 0x000000030000720c */ /* 0x000fe20003f85270 */
[----:B-----5:R-:W-:Y:S01]  /*0720*/  @!UP0 ULEA UR6, UR7, UR6, 0x18 ;  /* 0x0000000607068291 */ /* 0x020fe2000f8ec03f */
[----:B------:R-:W-:Y:S01]  /*0730*/  LOP3.LUT R16, R8, 0xc, R11, 0x78, !PT ;  /* 0x0000000c08107812 */ /* 0x000fe200078e780b */
[----:B------:R-:W-:Y:S01]  /*0740*/  IMAD.IADD R0, R2, 0x1, -R9 ;  /* 0x0000000102007824 */ /* 0x000fe200078e0a09 */
[----:B------:R-:W-:Y:S01]  /*0750*/  VOTEU.ALL UP0, P0 ;  /* 0x00000000003f7886 */ /* 0x000fe20000000000 */
[----:B------:R-:W-:Y:S01]  /*0760*/  LOP3.LUT P0, RZ, R6, 0x7, RZ, 0xc0, !PT ;  /* 0x0000000706ff7812 */ /* 0x000fe2000780c0ff */
[----:B0-----:R-:W-:-:S02]  /*0770*/  IMAD.MOV R14, RZ, RZ, -R12 ;  /* 0x000000ffff0e7224 */ /* 0x001fc400078e0a0c */
[----:B------:R-:W-:Y:S01]  /*0780*/  ISETP.NE.AND P1, PT, R0, 0x3, PT ;  /* 0x000000030000780c */ /* 0x000fe20003f25270 */
[----:B------:R-:W-:Y:S01]  /*0790*/  VIADD R6, R5, 0xffffffff ;  /* 0xffffffff05067836 */ /* 0x000fe20000000000 */
[----:B------:R-:W-:Y:S01]  /*07a0*/  ISETP.LT.U32.AND P0, PT, R16, 0x2, !P0 ;  /* 0x000000021000780c */ /* 0x000fe20004701070 */
[----:B--2---:R-:W-:Y:S01]  /*07b0*/  IMAD R9, R7, R14, R4 ;  /* 0x0000000e07097224 */ /* 0x004fe200078e0204 */
[----:B------:R-:W-:Y:S01]  /*07c0*/  ISETP.EQ.OR P1, PT, R0, RZ, !P1 ;  /* 0x000000ff0000720c */ /* 0x000fe20004f22670 */
[----:B------:R-:W0:Y:S02]  /*07d0*/  FENCE.VIEW.ASYNC.S ;  /* 0x00000000000073c6 */ /* 0x000e240000000000 */
[----:B0-----:R0:W1:Y:S01]  /*07e0*/  @!UP0 SYNCS.EXCH.64 URZ, [UR6+0xb0], UR4 ;  /* 0x0000b004063f85b2 */ /* 0x0010620008000100 */
[----:B------:R-:W-:Y:S02]  /*07f0*/  @P4 LEA.HI R2, R16, R16, RZ, 0x1 ;  /* 0x0000001010024211 */ /* 0x000fe400078f08ff */
[----:B------:R-:W-:-:S02]  /*0800*/  ISETP.EQ.AND P1, PT, R5, RZ, P1 ;  /* 0x000000ff0500720c */ /* 0x000fc40000f22270 */
[----:B------:R-:W-:Y:S02]  /*0810*/  @P4 SHF.R.S32.HI R2, RZ, 0x1, R2 ;  /* 0x00000001ff024819 */ /* 0x000fe40000011402 */
[----:B------:R-:W-:Y:S02]  /*0820*/  ISETP.GE.U32.AND P6, PT, R6, 0x2, PT ;  /* 0x000000020600780c */ /* 0x000fe40003fc6070 */
[----:B------:R-:W-:Y:S01]  /*0830*/  @P4 ISETP.NE.AND P5, PT, R2, R9, PT ;  /* 0x000000090200420c */ /* 0x000fe20003fa5270 */
[----:B------:R-:W-:Y:S01]  /*0840*/  IMAD.MOV.U32 R2, RZ, RZ, 0x1 ;  /* 0x00000001ff027424 */ /* 0x000fe200078e00ff */
[----:B------:R-:W-:Y:S02]  /*0850*/  SEL R9, RZ, 0x1, !P0 ;  /* 0x00000001ff097807 */ /* 0x000fe40004000000 */
[----:B------:R-:W-:Y:S02]  /*0860*/  @P4 SEL R2, RZ, 0x1, P5 ;  /* 0x00000001ff024807 */ /* 0x000fe40002800000 */
[----:B------:R-:W-:Y:S01]  /*0870*/  SEL R17, RZ, 0x1, !P1 ;  /* 0x00000001ff117807 */ /* 0x000fe20004800000 */
[----:B------:R0:W2:Y:S01]  /*0880*/  @!UP1 SYNCS.EXCH.64 URZ, [UR6+0xb8], UR4 ;  /* 0x0000b804063f95b2 */ /* 0x0000a20008000100 */
[----:B------:R-:W-:Y:S01]  /*0890*/  LOP3.LUT R2, R2, R9, RZ, 0xc0, !PT ;  /* 0x0000000902027212 */ /* 0x000fe200078ec0ff */
[----:B------:R-:W-:Y:S01]  /*08a0*/  NOP ;  /* 0x0000000000007918 */ /* 0x000fe20000000000 */
[----:B------:R-:W-:Y:S01]  /*08b0*/  SEL R17, R17, 0x2, P6 ;  /* 0x0000000211117807 */ /* 0x000fe20003000000 */
[----:B------:R-:W-:Y:S06]  /*08c0*/  @!P2 BRA `(.L_x_4) ;  /* 0x000000000008a947 */ /* 0x000fec0003800000 */
[----:B-12-4-:R-:W-:Y:S01]  /*08d0*/  UCGABAR_ARV ;  /* 0x00000000000079c7 */ /* 0x016fe20008000000 */
[----:B------:R-:W-:Y:S05]  /*08e0*/  BRA `(.L_x_5) ;  /* 0x0000000000047947 */ /* 0x000fea0003800000 */
.L_x_4:
[----:B-12-4-:R-:W-:Y:S01]  /*08f0*/  NOP ;  /* 0x0000000000007918 */ /* 0x016fe20000000000 */
.L_x_5:
[----:B------:R-:W1:Y:S01]  /*0900*/  LDC R8, c[0x0][0x65c] ;  /* 0x00019700ff087b82 */ /* 0x000e620000000800 */
[----:B------:R-:W-:Y:S01]  /*0910*/  IMAD.MOV.U32 R9, RZ, RZ, RZ ;  /* 0x000000ffff097224 */ /* 0x000fe200078e00ff */
[----:B-1----:R-:W-:Y:S01]  /*0920*/  ISETP.NE.AND P1, PT, R8, 0x1, PT ;  /* 0x000000010800780c */ /* 0x002fe20003f25270 */
[----:B------:R-:W-:-:S12]  /*0930*/  IMAD.U32 R8, RZ, RZ, UR8 ;  /* 0x00000008ff087e24 */ /* 0x000fd8000f8e00ff */
[----:B------:R-:W1:Y:S01]  /*0940*/  @P1 LDC R11, c[0x0][0x10] ;  /* 0x00000400ff0b1b82 */ /* 0x000e620000000800 */
[----:B------:R-:W-:Y:S02]  /*0950*/  @P1 IMAD.MOV.U32 R5, RZ, RZ, RZ ;  /* 0x000000ffff051224 */ /* 0x000fe400078e00ff */
[----:B------:R-:W-:-:S05]  /*0960*/  @P1 IMAD.MOV.U32 R15, RZ, RZ, RZ ;  /* 0x000000ffff0f1224 */ /* 0x000fca00078e00ff */
[----:B------:R-:W2:Y:S01]  /*0970*/  @!P1 LDC R13, c[0x0][0xc] ;  /* 0x00000300ff0d9b82 */ /* 0x000ea20000000800 */
[----:B-1----:R-:W-:-:S04]  /*0980*/  @P1 IMAD.WIDE.U32 R10, R11, UR8, R4 ;  /* 0x000000080b0a1c25 */ /* 0x002fc8000f8e0004 */
[----:B------:R-:W-:Y:S02]  /*0990*/  @P1 IMAD.MOV.U32 R19, RZ, RZ, R10 ;  /* 0x000000ffff131224 */ /* 0x000fe400078e000a */
[----:B------:R-:W-:Y:S02]  /*09a0*/  @P1 IMAD.IADD R18, R11, 0x1, R15 ;  /* 0x000000010b121824 */ /* 0x000fe400078e020f */
[----:B--2---:R-:W-:-:S04]  /*09b0*/  @!P1 IMAD.WIDE.U32 R8, R4, R13, R8 ;  /* 0x0000000d04089225 */ /* 0x004fc800078e0008 */
[----:B------:R-:W-:Y:S02]  /*09c0*/  @!P1 IMAD.MOV.U32 R19, RZ, RZ, R8 ;  /* 0x000000ffff139224 */ /* 0x000fe400078e0008 */
[----:B------:R-:W-:Y:S01]  /*09d0*/  @!P1 IMAD.MOV.U32 R18, RZ, RZ, R9 ;  /* 0x000000ffff129224 */ /* 0x000fe200078e0009 */
[----:B------:R-:W-:Y:S06]  /*09e0*/  @!P2 BRA `(.L_x_6) ;  /* 0x00000000000ca947 */ /* 0x000fec0003800000 */
[----:B------:R-:W-:Y:S01]  /*09f0*/  UCGABAR_WAIT ;  /* 0x0000000000007dc7 */ /* 0x000fe20008000000 */
[----:B------:R-:W-:Y:S01]  /*0a00*/  CCTL.IVALL ;  /* 0x00000000ff00798f */ /* 0x000fe20002000000 */
[----:B------:R-:W-:Y:S05]  /*0a10*/  BRA `(.L_x_7) ;  /* 0x0000000000047947 */ /* 0x000fea0003800000 */
.L_x_6:
[----:B------:R-:W-:Y:S06]  /*0a20*/  BAR.SYNC.DEFER_BLOCKING 0x0 ;  /* 0x0000000000007b1d */ /* 0x000fec0000010000 */
.L_x_7:
[----:B------:R-:W-:Y:S05]  /*0a30*/  @!P3 BRA `(.L_x_8) ;  /* 0x000000a40098b947 */ /* 0x000fea0003800000 */
[----:B------:R-:W-:-:S13]  /*0a40*/  ISETP.GT.U32.AND P0, PT, R6, 0x1, PT ;  /* 0x000000010600780c */ /* 0x000fda0003f04070 */
[----:B0-----:R-:W-:Y:S05]  /*0a50*/  @P0 EXIT ;  /* 0x000000000000094d */ /* 0x001fea0003800000 */
[----:B------:R-:W-:Y:S01]  /*0a60*/  IMAD.MOV.U32 R6, RZ, RZ, -0x1 ;  /* 0xffffffffff067424 */ /* 0x000fe200078e00ff */
[----:B------:R-:W-:Y:S01]  /*0a70*/  ULDC.64 UR4, c[0x0][0x650] ;  /* 0x0001940000047ab9 */ /* 0x000fe20000000a00 */
[----:B------:R-:W-:Y:S01]  /*0a80*/  PRMT R0, RZ, 0x7610, R0 ;  /* 0x00007610ff007816 */ /* 0x000fe20000000000 */
[----:B------:R-:W-:Y:S01]  /*0a90*/  IMAD.MOV.U32 R23, RZ, RZ, -0x1 ;  /* 0xffffffffff177424 */ /* 0x000fe200078e00ff */
[----:B------:R-:W-:Y:S01]  /*0aa0*/  ISETP.GE.U32.AND P0, PT, R19, UR4, PT ;  /* 0x0000000413007c0c */ /* 0x000fe2000bf06070 */
[----:B------:R0:W-:Y:S01]  /*0ab0*/  STL [R1], R6 ;  /* 0x0000000601007387 */ /* 0x0001e20000100800 */
[----:B------:R-:W-:Y:S02]  /*0ac0*/  IMAD.MOV.U32 R22, RZ, RZ, -0x1 ;  /* 0xffffffffff167424 */ /* 0x000fe400078e00ff */
[----:B------:R-:W-:-:S13]  /*0ad0*/  ISETP.GE.U32.AND.EX P0, PT, R18, UR5, PT, P0 ;  /* 0x0000000512007c0c */ /* 0x000fda000bf06100 */
[----:B0-----:R-:W-:Y:S05]  /*0ae0*/  @P0 BRA `(.L_x_9) ;  /* 0x0000000400380947 */ /* 0x001fea0003800000 */
[----:B------:R-:W0:Y:S01]  /*0af0*/  LDC.64 R20, c[0x0][0x628] ;  /* 0x00018a00ff147b82 */ /* 0x000e220000000a00 */
[----:B------:R-:W-:Y:S02]  /*0b00*/  IMAD.MOV.U32 R8, RZ, RZ, R19 ;  /* 0x000000ffff087224 */ /* 0x000fe400078e0013 */
[----:B------:R-:W-:-:S05]  /*0b10*/  IMAD.MOV.U32 R9, RZ, RZ, R18 ;  /* 0x000000ffff097224 */ /* 0x000fca00078e0012 */
[----:B------:R-:W1:Y:S08]  /*0b20*/  LDC R6, c[0x0][0x630] ;  /* 0x00018c00ff067b82 */ /* 0x000e700000000800 */
[----:B------:R-:W2:Y:S01]  /*0b30*/  LDC.64 R22, c[0x0][0x620] ;  /* 0x00018800ff167b82 */ /* 0x000ea20000000a00 */
[----:B0-----:R-:W-:-:S04]  /*0b40*/  ISETP.NE.U32.AND P0, PT, R20, RZ, PT ;  /* 0x000000ff1400720c */ /* 0x001fc80003f05070 */
[----:B------:R-:W-:-:S13]  /*0b50*/  ISETP.NE.AND.EX P0, PT, R21, RZ, PT, P0 ;  /* 0x000000ff1500720c */ /* 0x000fda0003f05300 */
[----:B-12---:R-:W-:Y:S05]  /*0b60*/  @!P0 BRA `(.L_x_10) ;  /* 0x0000000000288947 */ /* 0x006fea0003800000 */
[----:B------:R-:W0:Y:S02]  /*0b70*/  LDC R0, c[0x0][0x634] ;  /* 0x00018d00ff007b82 */ /* 0x000e240000000800 */
[----:B0-----:R-:W-:-:S05]  /*0b80*/  IADD3 R13, P0, R19, R0, RZ ;  /* 0x00000000130d7210 */ /* 0x001fca0007f1e0ff */
[----:B------:R-:W-:-:S04]  /*0b90*/  IMAD.X R15, RZ, RZ, R18, P0 ;  /* 0x000000ffff0f7224 */ /* 0x000fc800000e0612 */
[----:B------:R-:W-:-:S04]  /*0ba0*/  IMAD.WIDE.U32 R8, R15, R20, RZ ;  /* 0x000000140f087225 */ /* 0x000fc800078e00ff */
[----:B------:R-:W-:-:S04]  /*0bb0*/  IMAD.WIDE.U32 R10, P0, R13, R21, R8 ;  /* 0x000000150d0a7225 */ /* 0x000fc80007800008 */
[----:B------:R-:W-:-:S04]  /*0bc0*/  IMAD.WIDE.U32 R8, R13, R20, RZ ;  /* 0x000000140d087225 */ /* 0x000fc800078e00ff */
[----:B------:R-:W-:Y:S01]  /*0bd0*/  IMAD.X R13, RZ, RZ, RZ, P0 ;  /* 0x000000ffff0d7224 */ /* 0x000fe200000e06ff */
[----:B------:R-:W-:Y:S01]  /*0be0*/  IADD3 RZ, P0, R9, R10, RZ ;  /* 0x0000000a09ff7210 */ /* 0x000fe20007f1e0ff */
[----:B------:R-:W-:-:S04]  /*0bf0*/  IMAD.MOV.U32 R12, RZ, RZ, R11 ;  /* 0x000000ffff0c7224 */ /* 0x000fc800078e000b */
[----:B------:R-:W-:-:S08]  /*0c00*/  IMAD.WIDE.U32.X R8, R15, R21, R12, P0 ;  /* 0x000000150f087225 */ /* 0x000fd000000e040c */
.L_x_10:
[----:B------:R-:W0:Y:S01]  /*0c10*/  LDC.64 R20, c[0x0][0x640] ;  /* 0x00019000ff147b82 */ /* 0x000e220000000a00 */
[-C--:B------:R-:W-:Y:S01]  /*0c20*/  SHF.R.U64 R26, R8, R6.reuse, R9 ;  /* 0x00000006081a7219 */ /* 0x080fe20000001209 */
[----:B------:R-:W-:Y:S01]  /*0c30*/  IMAD.MOV.U32 R8, RZ, RZ, R19 ;  /* 0x000000ffff087224 */ /* 0x000fe200078e0013 */
[----:B------:R-:W-:Y:S01]  /*0c40*/  SHF.R.U32.HI R0, RZ, R6, R9 ;  /* 0x00000006ff007219 */ /* 0x000fe20000011609 */
[----:B------:R-:W-:Y:S01]  /*0c50*/  IMAD R28, R7, R14, R4 ;  /* 0x0000000e071c7224 */ /* 0x000fe200078e0204 */
[----:B------:R-:W-:-:S03]  /*0c60*/  IADD3 R5, P0, RZ, -R26, RZ ;  /* 0x8000001aff057210 */ /* 0x000fc60007f1e0ff */
[----:B------:R-:W1:Y:S02]  /*0c70*/  LDC R10, c[0x0][0x618] ;  /* 0x00018600ff0a7b82 */ /* 0x000e640000000800 */
[----:B------:R-:W-:-:S04]  /*0c80*/  IMAD.X R9, RZ, RZ, ~R0, P0 ;  /* 0x000000ffff097224 */ /* 0x000fc800000e0e00 */
[-C--:B------:R-:W-:Y:S02]  /*0c90*/  IMAD R0, R9, R22.reuse, RZ ;  /* 0x0000001609007224 */ /* 0x080fe400078e02ff */
[----:B------:R-:W2:Y:S01]  /*0ca0*/  LDC R11, c[0x0][0x608] ;  /* 0x00018200ff0b7b82 */ /* 0x000ea20000000800 */
[----:B------:R-:W-:Y:S02]  /*0cb0*/  IMAD.MOV.U32 R9, RZ, RZ, R18 ;  /* 0x000000ffff097224 */ /* 0x000fe400078e0012 */
[----:B------:R-:W-:-:S05]  /*0cc0*/  IMAD.WIDE.U32 R8, R5, R22, R8 ;  /* 0x0000001605087225 */ /* 0x000fca00078e0008 */
[----:B------:R-:W3:Y:S01]  /*0cd0*/  LDC R12, c[0x0][0x658] ;  /* 0x00019600ff0c7b82 */ /* 0x000ee20000000800 */
[----:B------:R-:W-:Y:S01]  /*0ce0*/  IMAD R5, R5, R23, R0 ;  /* 0x0000001705057224 */ /* 0x000fe200078e0200 */
[----:B0-----:R-:W-:Y:S01]  /*0cf0*/  ISETP.NE.U32.AND P0, PT, R20, RZ, PT ;  /* 0x000000ff1400720c */ /* 0x001fe20003f05070 */
[----:B------:R-:W-:Y:S02]  /*0d00*/  IMAD.MOV.U32 R23, RZ, RZ, 0x1 ;  /* 0x00000001ff177424 */ /* 0x000fe400078e00ff */
[----:B------:R-:W-:Y:S01]  /*0d10*/  IMAD.IADD R5, R9, 0x1, R5 ;  /* 0x0000000109057824 */ /* 0x000fe200078e0205 */
[----:B------:R-:W-:Y:S01]  /*0d20*/  ISETP.NE.AND.EX P0, PT, R21, RZ, PT, P0 ;  /* 0x000000ff1500720c */ /* 0x000fe20003f05300 */
[----:B------:R-:W-:Y:S01]  /*0d30*/  IMAD.MOV.U32 R9, RZ, RZ, -0x1 ;  /* 0xffffffffff097424 */ /* 0x000fe200078e00ff */
[----:B------:R-:W0:Y:S02]  /*0d40*/  LDC R15, c[0x0][0x600] ;  /* 0x00018000ff0f7b82 */ /* 0x000e240000000800 */
[----:B-1----:R-:W-:-:S02]  /*0d50*/  SHF.R.U64 R13, R8, R10, R5 ;  /* 0x0000000a080d7219 */ /* 0x002fc40000001205 */
[----:B------:R-:W-:-:S04]  /*0d60*/  SHF.R.U32.HI R0, RZ, R10, R5 ;  /* 0x0000000aff007219 */ /* 0x000fc80000011605 */
[----:B------:R-:W1:Y:S01]  /*0d70*/  LDC R22, c[0x0][0x648] ;  /* 0x00019200ff167b82 */ /* 0x000e620000000800 */
[-CC-:B--2---:R-:W-:Y:S02]  /*0d80*/  SHF.R.U64 R27, R13, R11.reuse, R0.reuse ;  /* 0x0000000b0d1b7219 */ /* 0x184fe40000001200 */
[----:B------:R-:W-:-:S05]  /*0d90*/  SHF.R.U32.HI R5, RZ, R11, R0 ;  /* 0x0000000bff057219 */ /* 0x000fca0000011600 */
[----:B------:R-:W2:Y:S01]  /*0da0*/  LDC R24, c[0x0][0x638] ;  /* 0x00018e00ff187b82 */ /* 0x000ea20000000800 */
[-CC-:B---3--:R-:W-:Y:S02]  /*0db0*/  SHF.R.U64 R14, R27, R12.reuse, R5.reuse ;  /* 0x0000000c1b0e7219 */ /* 0x188fe40000001205 */
[-C--:B------:R-:W-:Y:S02]  /*0dc0*/  SHF.L.U32 R0, R9, R12.reuse, RZ ;  /* 0x0000000c09007219 */ /* 0x080fe400000006ff */
[----:B------:R-:W-:Y:S01]  /*0dd0*/  SHF.R.U32.HI R5, RZ, R12, R5 ;  /* 0x0000000cff057219 */ /* 0x000fe20000011605 */
[----:B------:R-:W-:Y:S01]  /*0de0*/  IMAD.MOV.U32 R4, RZ, RZ, R14 ;  /* 0x000000ffff047224 */ /* 0x000fe200078e000e */
[----:B------:R-:W-:Y:S01]  /*0df0*/  LOP3.LUT R10, RZ, R0, RZ, 0x33, !PT ;  /* 0x00000000ff0a7212 */ /* 0x000fe200078e33ff */
[----:B------:R-:W3:Y:S01]  /*0e00*/  LDC R25, c[0x0][0x610] ;  /* 0x00018400ff197b82 */ /* 0x000ee20000000800 */
[----:B------:R-:W-:Y:S05]  /*0e10*/  @!P0 BRA `(.L_x_11) ;  /* 0x0000000000288947 */ /* 0x000fea0003800000 */
[----:B------:R-:W4:Y:S02]  /*0e20*/  LDC R9, c[0x0][0x64c] ;  /* 0x00019300ff097b82 */ /* 0x000f240000000800 */
[----:B----4-:R-:W-:-:S05]  /*0e30*/  IADD3 R9, P0, R14, R9, RZ ;  /* 0x000000090e097210 */ /* 0x010fca0007f1e0ff */
        /* <DEDUP_REMOVED lines=8> */
.L_x_11:
[----:B-1----:R-:W-:Y:S01]  /*0ec0*/  SHF.R.U64 R4, R4, R22, R5 ;  /* 0x0000001604047219 */ /* 0x002fe20000001205 */
[----:B0-----:R-:W-:Y:S01]  /*0ed0*/  VIADD R6, R15, 0xffffffff ;  /* 0xffffffff0f067836 */ /* 0x001fe20000000000 */
[----:B------:R-:W-:Y:S01]  /*0ee0*/  SHF.L.U32 R0, R23, R12, RZ ;  /* 0x0000000c17007219 */ /* 0x000fe200000006ff */
[----:B------:R-:W-:Y:S01]  /*0ef0*/  IMAD.MOV.U32 R22, RZ, RZ, R26 ;  /* 0x000000ffff167224 */ /* 0x000fe200078e001a */
[----:B------:R-:W-:Y:S01]  /*0f00*/  LOP3.LUT R5, R27, R10, RZ, 0xc0, !PT ;  /* 0x0000000a1b057212 */ /* 0x000fe200078ec0ff */
[----:B------:R-:W-:Y:S01]  /*0f10*/  IMAD.MOV R7, RZ, RZ, -R4 ;  /* 0x000000ffff077224 */ /* 0x000fe200078e0a04 */
[----:B------:R-:W-:Y:S02]  /*0f20*/  SEL R3, R3, R28, !P1 ;  /* 0x0000001c03037207 */ /* 0x000fe40004800000 */
[----:B------:R-:W-:Y:S01]  /*0f30*/  LOP3.LUT R6, R13, R6, RZ, 0xc0, !PT ;  /* 0x000000060d067212 */ /* 0x000fe200078ec0ff */
[----:B------:R-:W-:Y:S02]  /*0f40*/  IMAD R4, R0, R4, R5 ;  /* 0x0000000400047224 */ /* 0x000fe400078e0205 */
[----:B--2---:R-:W-:-:S02]  /*0f50*/  IMAD R0, R7, R24, R14 ;  /* 0x0000001807007224 */ /* 0x004fc400078e020e */
[----:B---3--:R-:W-:Y:S02]  /*0f60*/  IMAD R3, R4, R25, R3 ;  /* 0x0000001904037224 */ /* 0x008fe400078e0203 */
[----:B------:R-:W-:Y:S02]  /*0f70*/  IMAD.MOV.U32 R5, RZ, RZ, 0x1 ;  /* 0x00000001ff057424 */ /* 0x000fe400078e00ff */
[----:B------:R-:W-:-:S03]  /*0f80*/  IMAD R4, R0, R15, R6 ;  /* 0x0000000f00047224 */ /* 0x000fc600078e0206 */
[----:B------:R-:W-:Y:S02]  /*0f90*/  PRMT R0, R5, 0x7610, R0 ;  /* 0x0000761005007816 */ /* 0x000fe40000000000 */
[----:B------:R-:W-:Y:S02]  /*0fa0*/  SEL R5, R4, R3, !P1 ;  /* 0x0000000304057207 */ /* 0x000fe40004800000 */
[----:B------:R-:W-:-:S03]  /*0fb0*/  SEL R23, R3, R4, !P1 ;  /* 0x0000000403177207 */ /* 0x000fc60004800000 */
[----:B------:R0:W-:Y:S04]  /*0fc0*/  STL [R1], R5 ;  /* 0x0000000501007387 */ /* 0x0001e80000100800 */
.L_x_9:
[----:B------:R-:W-:-:S08]  /*0fd0*/  NOP ;  /* 0x0000000000007918 */ /* 0x000fd00000000000 */
[----:B------:R-:W1:Y:S02]  /*0fe0*/  USETMAXREG.TRY_ALLOC.CTAPOOL UP0, 0xe8 ;  /* 0x000000e8000079c8 */ /* 0x000e640008000600 */
[----:B-1----:R-:W-:-:S13]  /*0ff0*/  PLOP3.LUT P0, PT, PT, PT, UP0, 0x80, 0x0 ;  /* 0x000000000000781c */ /* 0x002fda0003f0f008 */
[----:B------:R-:W-:Y:S05]  /*1000*/  @!P0 BRA `(.L_x_9) ;  /* 0xfffffffc00f08947 */ /* 0x000fea000383ffff */
[----:B------:R-:W-:Y:S01]  /*1010*/  ULDC.64 UR4, c[0x0][0x598] ;  /* 0x0001660000047ab9 */ /* 0x000fe20000000a00 */
[----:B------:R-:W-:Y:S01]  /*1020*/  ULDC.64 UR36, c[0x0][0x208] ;  /* 0x0000820000247ab9 */ /* 0x000fe20000000a00 */
[----:B------:R-:W-:-:S04]  /*1030*/  ISETP.NE.U32.AND P0, PT, RZ, UR4, PT ;  /* 0x00000004ff007c0c */ /* 0x000fc8000bf05070 */
[----:B------:R-:W-:-:S13]  /*1040*/  ISETP.NE.AND.EX P0, PT, RZ, UR5, PT, P0 ;  /* 0x00000005ff007c0c */ /* 0x000fda000bf05300 */
[----:B------:R-:W-:Y:S05]  /*1050*/  @!P0 BRA `(.L_x_12) ;  /* 0x00000000001c8947 */ /* 0x000fea0003800000 */
[----:B0-----:R-:W0:Y:S02]  /*1060*/  LDC.64 R4, c[0x0][0x598] ;  /* 0x00016600ff047b82 */ /* 0x001e240000000a00 */
[----:B0-----:R-:W2:Y:S02]  /*1070*/  LDG.E.64 R4, desc[UR36][R4.64] ;  /* 0x0000002404047981 */ /* 0x001ea4000c1e1b00 */
[----:B--2---:R-:W-:-:S04]  /*1080*/  ISETP.NE.U32.AND P0, PT, R4, RZ, PT ;  /* 0x000000ff0400720c */ /* 0x004fc80003f05070 */
[----:B------:R-:W-:-:S13]  /*1090*/  ISETP.NE.AND.EX P0, PT, R5, RZ, PT, P0 ;  /* 0x000000ff0500720c */ /* 0x000fda0003f05300 */
[----:B------:R-:W-:Y:S05]  /*10a0*/  @!P0 BRA `(.L_x_12) ;  /* 0x0000000000088947 */ /* 0x000fea0003800000 */
[----:B------:R0:W5:Y:S01]  /*10b0*/  LD.E R186, desc[UR36][R4.64] ;  /* 0x0000002404ba7980 */ /* 0x000162000c101900 */
[----:B------:R-:W-:Y:S05]  /*10c0*/  BRA `(.L_x_13) ;  /* 0x0000000000247947 */ /* 0x000fea0003800000 */
.L_x_12:
[----:B------:R-:W-:Y:S02]  /*10d0*/  ULDC.64 UR4, c[0x0][0x588] ;  /* 0x0001620000047ab9 */ /* 0x000fe40000000a00 */
[----:B------:R-:W-:-:S04]  /*10e0*/  ISETP.NE.U32.AND P0, PT, RZ, UR4, PT ;  /* 0x00000004ff007c0c */ /* 0x000fc8000bf05070 */
[----:B------:R-:W-:-:S13]  /*10f0*/  ISETP.NE.AND.EX P0, PT, RZ, UR5, PT, P0 ;  /* 0x00000005ff007c0c */ /* 0x000fda000bf05300 */
[----:B------:R-:W-:Y:S05]  /*1100*/  @!P0 BRA `(.L_x_14) ;  /* 0x00000000000c8947 */ /* 0x000fea0003800000 */
[----:B------:R-:W1:Y:S02]  /*1110*/  LDC.64 R186, c[0x0][0x588] ;  /* 0x00016200ffba7b82 */ /* 0x000e640000000a00 */
[----:B-1----:R1:W5:Y:S01]  /*1120*/  LDG.E R186, desc[UR36][R186.64] ;  /* 0x00000024baba7981 */ /* 0x002362000c1e1900 */
[----:B------:R-:W-:Y:S05]  /*1130*/  BRA `(.L_x_13) ;  /* 0x0000000000087947 */ /* 0x000fea0003800000 */
.L_x_14:
[----:B------:R-:W-:Y:S02]  /*1140*/  ULDC UR4, c[0x0][0x580] ;  /* 0x0001600000047ab9 */ /* 0x000fe40000000800 */
[----:B------:R-:W-:-:S07]  /*1150*/  IMAD.U32 R186, RZ, RZ, UR4 ;  /* 0x00000004ffba7e24 */ /* 0x000fce000f8e00ff */
.L_x_13:
[----:B------:R-:W-:Y:S02]  /*1160*/  ULDC.64 UR4, c[0x0][0x5a0] ;  /* 0x0001680000047ab9 */ /* 0x000fe40000000a00 */
        /* <DEDUP_REMOVED lines=10> */
.L_x_15:
[----:B------:R-:W-:Y:S02]  /*1210*/  ULDC.64 UR4, c[0x0][0x590] ;  /* 0x0001640000047ab9 */ /* 0x000fe40000000a00 */
[----:B------:R-:W-:-:S04]  /*1220*/  ISETP.NE.U32.AND P0, PT, RZ, UR4, PT ;  /* 0x00000004ff007c0c */ /* 0x000fc8000bf05070 */
[----:B------:R-:W-:-:S13]  /*1230*/  ISETP.NE.AND.EX P0, PT, RZ, UR5, PT, P0 ;  /* 0x00000005ff007c0c */ /* 0x000fda000bf05300 */
[----:B------:R-:W-:Y:S05]  /*1240*/  @!P0 BRA `(.L_x_17) ;  /* 0x00000000000c8947 */ /* 0x000fea0003800000 */
[----:B0-----:R-:W0:Y:S02]  /*1250*/  LDC.64 R4, c[0x0][0x590] ;  /* 0x00016400ff047b82 */ /* 0x001e240000000a00 */
[----:B0-----:R2:W5:Y:S01]  /*1260*/  LDG.E R185, desc[UR36][R4.64] ;  /* 0x0000002404b97981 */ /* 0x001562000c1e1900 */
[----:B------:R-:W-:Y:S05]  /*1270*/  BRA `(.L_x_16) ;  /* 0x0000000000087947 */ /* 0x000fea0003800000 */
.L_x_17:
[----:B------:R-:W-:Y:S02]  /*1280*/  ULDC UR4, c[0x0][0x584] ;  /* 0x0001610000047ab9 */ /* 0x000fe40000000800 */
[----:B------:R-:W-:-:S07]  /*1290*/  IMAD.U32 R185, RZ, RZ, UR4 ;  /* 0x00000004ffb97e24 */ /* 0x000fce000f8e00ff */
.L_x_16:
[----:B------:R-:W-:-:S13]  /*12a0*/  LOP3.LUT P0, RZ, R0, 0xff, RZ, 0xc0, !PT ;  /* 0x000000ff00ff7812 */ /* 0x000fda000780c0ff */
[----:B------:R-:W-:Y:S05]  /*12b0*/  @!P0 EXIT ;  /* 0x000000000000894d */ /* 0x000fea0003800000 */
[----:B------:R-:W-:Y:S01]  /*12c0*/  ULDC UR4, c[0x0][0x28c] ;  /* 0x0000a30000047ab9 */ /* 0x000fe20000000800 */
[----:B------:R-:W-:Y:S01]  /*12d0*/  UMOV UR38, URZ ;  /* 0x0000003f00267c82 */ /* 0x000fe20008000000 */
[----:B------:R-:W-:Y:S01]  /*12e0*/  UIADD3 UR4, UR4, 0x3f, URZ ;  /* 0x0000003f04047890 */ /* 0x000fe2000fffe03f */
[----:B------:R-:W-:-:S03]  /*12f0*/  UMOV UR39, URZ ;  /* 0x0000003f00277c82 */ /* 0x000fc60008000000 */
[----:B------:R-:W-:-:S04]  /*1300*/  USHF.R.S32.HI UR5, URZ, 0x1f, UR4 ;  /* 0x0000001f3f057899 */ /* 0x000fc80008011404 */
[----:B------:R-:W-:-:S04]  /*1310*/  ULEA.HI UR5, UR5, UR4, URZ, 0x6 ;  /* 0x0000000405057291 */ /* 0x000fc8000f8f303f */
[----:B------:R-:W-:-:S12]  /*1320*/  USHF.R.S32.HI UR40, URZ, 0x6, UR5 ;  /* 0x000000063f287899 */ /* 0x000fd80008011405 */
.L_x_361:
[----:B---3--:R-:W3:Y:S01]  /*1330*/  S2R R0, SR_TID.X ;  /* 0x0000000000007919 */ /* 0x008ee20000002100 */
[----:B----4-:R-:W4:Y:S01]  /*1340*/  S2UR UR7, SR_CgaCtaId ;  /* 0x00000000000779c3 */ /* 0x010f220000008800 */
[----:B------:R-:W-:Y:S02]  /*1350*/  UMOV UR6, 0x400 ;  /* 0x0000040000067882 */ /* 0x000fe40000000000 */
[----:B----4-:R-:W-:Y:S01]  /*1360*/  ULEA UR6, UR7, UR6, 0x18 ;  /* 0x0000000607067291 */ /* 0x010fe2000f8ec03f */
[----:B---3--:R-:W-:-:S04]  /*1370*/  LOP3.LUT R0, R0, 0x80, RZ, 0xc0, !PT ;  /* 0x0000008000007812 */ /* 0x008fc800078ec0ff */
[----:B------:R-:W-:-:S06]  /*1380*/  SHF.R.U32.HI R0, RZ, 0x7, R0 ;  /* 0x00000007ff007819 */ /* 0x000fcc0000011600 */
[----:B------:R-:W3:Y:S02]  /*1390*/  SHFL.IDX PT, R0, R0, RZ, 0x1f ;  /* 0x00001fff00007589 */ /* 0x000ee400000e0000 */
[----:B---3--:R-:W-:-:S13]  /*13a0*/  R2UR UR4, R0 ;  /* 0x00000000000472ca */ /* 0x008fda00000e0000 */
[----:B------:R-:W-:-:S04]  /*13b0*/  ULEA.HI UR5, UR4, UR4, URZ, 0x1 ;  /* 0x0000000404057291 */ /* 0x000fc8000f8f083f */
[----:B------:R-:W-:-:S04]  /*13c0*/  ULOP3.LUT UR5, UR5, 0xffffe, URZ, 0xc0, !UPT ;  /* 0x000ffffe05057892 */ /* 0x000fc8000f8ec03f */
[----:B------:R-:W-:-:S03]  /*13d0*/  UIADD3 UR5, UR4, -UR5, URZ ;  /* 0x8000000504057290 */ /* 0x000fc6000fffe03f */
[----:B------:R-:W-:Y:S01]  /*13e0*/  ULDC UR4, c[0x0][0x28c] ;  /* 0x0000a30000047ab9 */ /* 0x000fe20000000800 */
[----:B------:R-:W-:Y:S01]  /*13f0*/  ULEA UR5, UR5, UR6, 0xc ;  /* 0x0000000605057291 */ /* 0x000fe2000f8e603f */
[----:B------:R-:W-:-:S03]  /*1400*/  ISETP.LT.AND P0, PT, RZ, UR4, PT ;  /* 0x00000004ff007c0c */ /* 0x000fc6000bf01270 */
[----:B------:R-:W-:-:S04]  /*1410*/  UIADD3 UR5, UR5, 0x180, URZ ;  /* 0x0000018005057890 */ /* 0x000fc8000fffe03f */
[----:B------:R-:W-:-:S04]  /*1420*/  USHF.R.U32.HI UR5, URZ, 0x4, UR5 ;  /* 0x000000043f057899 */ /* 0x000fc80008011605 */
[----:B------:R-:W-:-:S04]  /*1430*/  ULOP3.LUT UR5, UR5, 0x3fff, URZ, 0xc0, !UPT ;  /* 0x00003fff05057892 */ /* 0x000fc8000f8ec03f */
[----:B------:R-:W-:Y:S01]  /*1440*/  ULOP3.LUT UR41, UR5, 0x10000, URZ, 0xfc, !UPT ;  /* 0x0001000005297892 */ /* 0x000fe2000f8efc3f */
[----:B-1----:R-:W-:Y:S11]  /*1450*/  @P0 BRA `(.L_x_18) ;  /* 0x0000000000400947 */ /* 0x002ff60003800000 */
[----:B------:R-:W-:Y:S01]  /*1460*/  MOV R0, 0x0 ;  /* 0x0000000000007802 */ /* 0x000fe20000000f00 */
[----:B------:R-:W-:Y:S01]  /*1470*/  ULDC.64 UR4, c[0x4][0x68] ;  /* 0x01001a0000047ab9 */ /* 0x000fe20000000a00 */
[----:B------:R-:W-:Y:S01]  /*1480*/  ULDC.64 UR6, c[0x4][0x8] ;  /* 0x0100020000067ab9 */ /* 0x000fe20000000a00 */
[----:B0-2---:R-:W-:Y:S01]  /*1490*/  IMAD.U32 R4, RZ, RZ, UR4 ;  /* 0x00000004ff047e24 */ /* 0x005fe2000f8e00ff */
[----:B------:R0:W2:Y:S01]  /*14a0*/  LDC.64 R14, c[0x4][R0] ;  /* 0x01000000000e7b82 */ /* 0x0000a20000000a00 */
[----:B------:R-:W-:Y:S01]  /*14b0*/  IMAD.U32 R5, RZ, RZ, UR5 ;  /* 0x00000005ff057e24 */ /* 0x000fe2000f8e00ff */
[----:B------:R-:W-:Y:S01]  /*14c0*/  ULDC.64 UR4, c[0x4][0x70] ;  /* 0x01001c0000047ab9 */ /* 0x000fe20000000a00 */
[----:B------:R-:W-:Y:S02]  /*14d0*/  IMAD.U32 R10, RZ, RZ, UR6 ;  /* 0x00000006ff0a7e24 */ /* 0x000fe4000f8e00ff */
[----:B------:R-:W-:Y:S02]  /*14e0*/  IMAD.U32 R6, RZ, RZ, UR4 ;  /* 0x00000004ff067e24 */ /* 0x000fe4000f8e00ff */
[----:B------:R-:W-:-:S02]  /*14f0*/  IMAD.U32 R7, RZ, RZ, UR5 ;  /* 0x00000005ff077e24 */ /* 0x000fc4000f8e00ff */
[----:B------:R-:W-:Y:S02]  /*1500*/  IMAD.U32 R11, RZ, RZ, UR7 ;  /* 0x00000007ff0b7e24 */ /* 0x000fe4000f8e00ff */
[----:B------:R-:W-:Y:S02]  /*1510*/  IMAD.MOV.U32 R8, RZ, RZ, 0x1e1 ;  /* 0x000001e1ff087424 */ /* 0x000fe400078e00ff */
[----:B------:R-:W-:Y:S02]  /*1520*/  IMAD.MOV.U32 R12, RZ, RZ, 0x1 ;  /* 0x00000001ff0c7424 */ /* 0x000fe400078e00ff */
[----:B0-----:R-:W-:-:S07]  /*1530*/  IMAD.MOV.U32 R13, RZ, RZ, RZ ;  /* 0x000000ffff0d7224 */ /* 0x001fce00078e00ff */
[----:B------:R-:W-:-:S07]  /*1540*/  LEPC R20, `(.L_x_18) ;  /* 0x000000001014794e */ /* 0x000fce0000000000 */
[----:B-12--5:R-:W-:Y:S05]  /*1550*/  CALL.ABS.NOINC R14 ;  /* 0x000000000e007343 */ /* 0x026fea0003c00000 */
.L_x_18:
[----:B------:R-:W-:-:S04]  /*1560*/  LOP3.LUT R0, R17, 0x1, RZ, 0xfc, !PT ;  /* 0x0000000111007812 */ /* 0x000fc800078efcff */
[----:B------:R-:W-:-:S13]  /*1570*/  ISETP.NE.AND P0, PT, R0, 0x3, PT ;  /* 0x000000030000780c */ /* 0x000fda0003f05270 */
[----:B------:R-:W-:Y:S05]  /*1580*/  @!P0 BRA `(.L_x_19) ;  /* 0x0000000000048947 */ /* 0x000fea0003800000 */
[----:B------:R-:W-:Y:S01]  /*1590*/  BPT.TRAP 0x1 ;  /* 0x000000040000795c */ /* 0x000fe20000300000 */
.L_x_19:
[----:B------:R-:W3:Y:S01]  /*15a0*/  S2UR UR5, SR_CgaCtaId ;  /* 0x00000000000579c3 */ /* 0x000ee20000008800 */
[----:B------:R-:W-:Y:S01]  /*15b0*/  UMOV UR4, 0x400 ;  /* 0x0000040000047882 */ /* 0x000fe20000000000 */
[----:B------:R-:W-:Y:S02]  /*15c0*/  IMAD.U32 R0, RZ, RZ, UR38 ;  /* 0x00000026ff007e24 */ /* 0x000fe4000f8e00ff */
[----:B------:R-:W-:-:S03]  /*15d0*/  IMAD.U32 R3, RZ, RZ, UR39 ;  /* 0x00000027ff037e24 */ /* 0x000fc6000f8e00ff */
[----:B------:R-:W-:Y:S01]  /*15e0*/  SHF.L.U32 R0, R0, 0x1f, RZ ;  /* 0x0000001f00007819 */ /* 0x000fe200000006ff */
[----:B---3--:R-:W-:-:S06]  /*15f0*/  ULEA UR4, UR5, UR4, 0x18 ;  /* 0x0000000405047291 */ /* 0x008fcc000f8ec03f */
[----:B------:R-:W-:-:S04]  /*1600*/  IMAD.U32 R6, RZ, RZ, UR4 ;  /* 0x00000004ff067e24 */ /* 0x000fc8000f8e00ff */
[----:B------:R-:W-:-:S04]  /*1610*/  IMAD R3, R3, 0x8, R6 ;  /* 0x0000000803037824 */ /* 0x000fc800078e0206 */
[----:B------:R3:W4:Y:S01]  /*1620*/  SYNCS.PHASECHK.TRANS64.TRYWAIT P1, [R3+URZ], R0 ;  /* 0x00000000030075a7 */ /* 0x000722000802017f */
[----:B------:R-:W-:Y:S05]  /*1630*/  @!P0 BRA `(.L_x_20) ;  /* 0x0000000000048947 */ /* 0x000fea0003800000 */
[----:B------:R-:W-:Y:S01]  /*1640*/  BPT.TRAP 0x1 ;  /* 0x000000040000795c */ /* 0x000fe20000300000 */
.L_x_20:
[----:B----4-:R-:W-:Y:S05]  /*1650*/  @P1 BRA `(.L_x_21) ;  /* 0x0000000000081947 */ /* 0x010fea0003800000 */
[----:B------:R-:W4:Y:S02]  /*1660*/  SYNCS.PHASECHK.TRANS64.TRYWAIT P1, [R3+URZ], R0 ;  /* 0x00000000030075a7 */ /* 0x000f24000802017f */
[----:B----4-:R-:W-:Y:S05]  /*1670*/  @!P1 BRA `(.L_x_22) ;  /* 0x000000b000e49947 */ /* 0x010fea0003800000 */
.L_x_21:
[----:B------:R-:W-:-:S04]  /*1680*/  UISETP.LT.AND UP0, UPT, UR40, 0x1, UPT ;  /* 0x000000012800788c */ /* 0x000fc8000bf01270 */
[----:B------:R-:W-:-:S06]  /*1690*/  USEL UR4, UR40, 0x1, UP0 ;  /* 0x0000000128047887 */ /* 0x000fcc0008000000 */
[----:B---34-:R-:W-:Y:S01]  /*16a0*/  IMAD.U32 R0, RZ, RZ, UR4 ;  /* 0x00000004ff007e24 */ /* 0x018fe2000f8e00ff */
[----:B------:R-:W-:Y:S05]  /*16b0*/  WARPSYNC.ALL ;  /* 0x0000000000007948 */ /* 0x000fea0003800000 */
[----:B------:R-:W-:-:S04]  /*16c0*/  IADD3 R0, -R0, UR40, RZ ;  /* 0x0000002800007c10 */ /* 0x000fc8000fffe1ff */
[----:B------:R-:W-:Y:S02]  /*16d0*/  ISETP.GE.AND P1, PT, R0, 0x1, PT ;  /* 0x000000010000780c */ /* 0x000fe40003f26270 */
[----:B------:R-:W-:Y:S01]  /*16e0*/  R2UR UR4, R6 ;  /* 0x00000000060472ca */ /* 0x000fe200000e0000 */
[----:B------:R-:W-:Y:S01]  /*16f0*/  UIMAD UR8, UR39, 0x300, UR41 ;  /* 0x00000300270878a4 */ /* 0x000fe2000f8e0229 */
[----:B------:R-:W-:Y:S01]  /*1700*/  WARPGROUP.ARRIVE ;  /* 0x00000000000079c5 */ /* 0x000fe20000000000 */
[----:B------:R-:W-:Y:S01]  /*1710*/  UMOV UR9, 0x80000020 ;  /* 0x8000002000097882 */ /* 0x000fe20000000000 */
[----:B------:R-:W-:Y:S01]  /*1720*/  UMOV UR11, 0x80000020 ;  /* 0x80000020000b7882 */ /* 0x000fe20000000000 */
[----:B------:R-:W-:Y:S01]  /*1730*/  UMOV UR13, UR9 ;  /* 0x00000009000d7c82 */ /* 0x000fe20008000000 */
[----:B------:R-:W-:Y:S01]  /*1740*/  UMOV UR15, 0x80000020 ;  /* 0x80000020000f7882 */ /* 0x000fe20000000000 */
[----:B------:R-:W-:Y:S01]  /*1750*/  UMOV UR17, UR9 ;  /* 0x0000000900117c82 */ /* 0x000fe20008000000 */
[----:B------:R-:W-:Y:S01]  /*1760*/  UMOV UR12, UR8 ;  /* 0x00000008000c7c82 */ /* 0x000fe20008000000 */
[----:B------:R-:W-:Y:S01]  /*1770*/  UMOV UR16, UR8 ;  /* 0x0000000800107c82 */ /* 0x000fe20008000000 */
[----:B------:R-:W-:Y:S01]  /*1780*/  UMOV UR19, 0x80000020 ;  /* 0x8000002000137882 */ /* 0x000fe20000000000 */
[----:B------:R-:W-:Y:S01]  /*1790*/  UMOV UR20, UR8 ;  /* 0x0000000800147c82 */ /* 0x000fe20008000000 */
[----:B------:R-:W-:Y:S01]  /*17a0*/  UMOV UR21, UR9 ;  /* 0x0000000900157c82 */ /* 0x000fe20008000000 */
[----:B------:R-:W-:Y:S01]  /*17b0*/  UIADD3 UR4, UR4, 0x1e180, URZ ;  /* 0x0001e18004047890 */ /* 0x000fe2000fffe03f */
[----:B------:R-:W-:Y:S01]  /*17c0*/  UMOV UR23, 0x80000020 ;  /* 0x8000002000177882 */ /* 0x000fe20000000000 */
[----:B------:R-:W-:-:S02]  /*17d0*/  UMOV UR24, UR8 ;  /* 0x0000000800187c82 */ /* 0x000fc40008000000 */
[----:B------:R-:W-:Y:S01]  /*17e0*/  USHF.R.U32.HI UR4, URZ, 0x4, UR4 ;  /* 0x000000043f047899 */ /* 0x000fe20008011604 */
[----:B------:R-:W-:Y:S01]  /*17f0*/  UMOV UR25, UR9 ;  /* 0x0000000900197c82 */ /* 0x000fe20008000000 */
[----:B------:R-:W-:Y:S02]  /*1800*/  UMOV UR27, 0x80000020 ;  /* 0x80000020001b7882 */ /* 0x000fe40000000000 */
[----:B------:R-:W-:Y:S02]  /*1810*/  ULOP3.LUT UR4, UR4, 0x3fff, URZ, 0xc0, !UPT ;  /* 0x00003fff04047892 */ /* 0x000fe4000f8ec03f */
[----:B------:R-:W-:Y:S02]  /*1820*/  UIADD3 UR5, UR8, 0x200, URZ ;  /* 0x0000020008057890 */ /* 0x000fe4000fffe03f */
[----:B------:R-:W-:Y:S02]  /*1830*/  ULOP3.LUT UR4, UR4, 0x10000, URZ, 0xfc, !UPT ;  /* 0x0001000004047892 */ /* 0x000fe4000f8efc3f */
[----:B------:R-:W-:-:S02]  /*1840*/  UIADD3 UR6, UR8, 0x202, URZ ;  /* 0x0000020208067890 */ /* 0x000fc4000fffe03f */
[----:B------:R-:W-:-:S04]  /*1850*/  UIMAD UR10, UR39, 0x280, UR4 ;  /* 0x00000280270a78a4 */ /* 0x000fc8000f8e0204 */
[----:B------:R-:W-:Y:S02]  /*1860*/  UIADD3 UR14, UR10, 0x80, URZ ;  /* 0x000000800a0e7890 */ /* 0x000fe4000fffe03f */
[----:B------:R-:W-:Y:S02]  /*1870*/  UIADD3 UR18, UR10, 0x100, URZ ;  /* 0x000001000a127890 */ /* 0x000fe4000fffe03f */
[----:B------:R-:W-:Y:S02]  /*1880*/  UIADD3 UR22, UR10, 0x180, URZ ;  /* 0x000001800a167890 */ /* 0x000fe4000fffe03f */
[----:B------:R-:W-:Y:S01]  /*1890*/  IGMMA.64x32x32.S8.S8 R168, gdesc[UR8], RZ, !UPT, gsb0 ;  /* 0x0120000008a879f1 */ /* 0x000fe2000c0410ff */
[----:B------:R-:W-:Y:S02]  /*18a0*/  UIADD3 UR26, UR10, 0x200, URZ ;  /* 0x000002000a1a7890 */ /* 0x000fe4000fffe03f */
[----:B------:R-:W-:Y:S02]  /*18b0*/  WARPGROUP.DEPBAR.LE gsb0, 0x0 ;  /* 0x00008000000079c5 */ /* 0x000fe40000010000 */
[----:B------:R-:W-:-:S06]  /*18c0*/  WARPGROUP.ARRIVE ;  /* 0x00000000000079c5 */ /* 0x000fcc0000000000 */
[----:B------:R-:W-:Y:S03]  /*18d0*/  IGMMA.64x32x32.S8.S8 R136, gdesc[UR12], RZ, !UPT, gsb0 ;  /* 0x012000000c8879f1 */ /* 0x000fe6000c0410ff */
        /* <DEDUP_REMOVED lines=8> */
[----:B------:R-:W-:Y:S01]  /*1960*/  IGMMA.64x32x32.S8.S8 R40, gdesc[UR24], RZ, !UPT, gsb0 ;  /* 0x01200000182879f1 */ /* 0x000fe2000c0410ff */
[----:B------:R-:W-:Y:S01]  /*1970*/  UMOV UR24, UR5 ;  /* 0x0000000500187c82 */ /* 0x000fe20008000000 */
[----:B------:R-:W-:Y:S01]  /*1980*/  UMOV UR25, 0x80000020 ;  /* 0x8000002000197882 */ /* 0x000fe20000000000 */
[----:B------:R-:W-:Y:S01]  /*1990*/  UMOV UR20, UR24 ;  /* 0x0000001800147c82 */ /* 0x000fe20008000000 */
[----:B------:R-:W-:Y:S01]  /*19a0*/  UMOV UR21, UR25 ;  /* 0x0000001900157c82 */ /* 0x000fe20008000000 */
[----:B------:R-:W-:Y:S01]  /*19b0*/  UMOV UR16, UR24 ;  /* 0x0000001800107c82 */ /* 0x000fe20008000000 */
[----:B------:R-:W-:Y:S01]  /*19c0*/  UMOV UR17, UR25 ;  /* 0x0000001900117c82 */ /* 0x000fe20008000000 */
[----:B------:R-:W-:Y:S01]  /*19d0*/  UMOV UR12, UR24 ;  /* 0x00000018000c7c82 */ /* 0x000fe20008000000 */
[----:B------:R-:W-:Y:S01]  /*19e0*/  UMOV UR13, UR25 ;  /* 0x00000019000d7c82 */ /* 0x000fe20008000000 */
[----:B------:R-:W-:Y:S01]  /*19f0*/  UIADD3 UR5, UR10, 0x182, URZ ;  /* 0x000001820a057890 */ /* 0x000fe2000fffe03f */
[----:B------:R-:W-:-:S02]  /*1a00*/  WARPGROUP.DEPBAR.LE gsb0, 0x0 ;  /* 0x00008000000079c5 */ /* 0x000fc40000010000 */
[----:B------:R-:W-:-:S06]  /*1a10*/  WARPGROUP.ARRIVE ;  /* 0x00000000000079c5 */ /* 0x000fcc0000000000 */
[----:B------:R-:W-:Y:S01]  /*1a20*/  IGMMA.64x32x32.S8.S8 R24, gdesc[UR24], RZ, !UPT, gsb0 ;  /* 0x01200000181879f1 */ /* 0x000fe2000c0410ff */
[----:B------:R-:W-:Y:S01]  /*1a30*/  UMOV UR26, UR10 ;  /* 0x0000000a001a7c82 */ /* 0x000fe20008000000 */
[----:B------:R-:W-:Y:S01]  /*1a40*/  UMOV UR27, UR11 ;  /* 0x0000000b001b7c82 */ /* 0x000fe20008000000 */
[----:B------:R-:W-:Y:S01]  /*1a50*/  UMOV UR11, 0x80000020 ;  /* 0x80000020000b7882 */ /* 0x000fe20000000000 */
[----:B------:R-:W-:Y:S02]  /*1a60*/  WARPGROUP.DEPBAR.LE gsb0, 0x0 ;  /* 0x00008000000079c5 */ /* 0x000fe40000010000 */
[----:B------:R-:W-:-:S06]  /*1a70*/  WARPGROUP.ARRIVE ;  /* 0x00000000000079c5 */ /* 0x000fcc0000000000 */
[----:B------:R-:W-:Y:S01]  /*1a80*/  IGMMA.64x32x32.S8.S8 R56, gdesc[UR20], RZ, !UPT, gsb0 ;  /* 0x01200000143879f1 */ /* 0x000fe2000c0410ff */
[----:B------:R-:W-:Y:S01]  /*1a90*/  UIADD3 UR22, UR10, 0x102, URZ ;  /* 0x000001020a167890 */ /* 0x000fe2000fffe03f */
        /* <DEDUP_REMOVED lines=9> */
[----:B------:R-:W-:Y:S02]  /*1b30*/  UIADD3 UR12, UR8, 0x2, URZ ;  /* 0x00000002080c7890 */ /* 0x000fe4000fffe03f */
[----:B------:R-:W-:Y:S01]  /*1b40*/  UIADD3 UR14, UR10, 0x2, URZ ;  /* 0x000000020a0e7890 */ /* 0x000fe2000fffe03f */
[----:B------:R-:W-:Y:S01]  /*1b50*/  UMOV UR13, 0x80000020 ;  /* 0x80000020000d7882 */ /* 0x000fe20000000000 */
[----:B------:R-:W-:Y:S01]  /*1b60*/  UMOV UR15, 0x80000020 ;  /* 0x80000020000f7882 */ /* 0x000fe20000000000 */
[----:B------:R-:W-:Y:S02]  /*1b70*/  UMOV UR17, UR13 ;  /* 0x0000000d00117c82 */ /* 0x000fe40008000000 */
[----:B------:R-:W-:Y:S01]  /*1b80*/  UMOV UR16, UR12 ;  /* 0x0000000c00107c82 */ /* 0x000fe20008000000 */
[----:B------:R-:W-:Y:S01]  /*1b90*/  UMOV UR20, UR12 ;  /* 0x0000000c00147c82 */ /* 0x000fe20008000000 */
[----:B------:R-:W-:Y:S01]  /*1ba0*/  UMOV UR21, UR13 ;  /* 0x0000000d00157c82 */ /* 0x000fe20008000000 */
[----:B------:R-:W-:Y:S01]  /*1bb0*/  UMOV UR8, UR12 ;  /* 0x0000000c00087c82 */ /* 0x000fe20008000000 */
[----:B------:R-:W-:Y:S01]  /*1bc0*/  UMOV UR9, UR13 ;  /* 0x0000000d00097c82 */ /* 0x000fe20008000000 */
[----:B------:R-:W-:-:S02]  /*1bd0*/  WARPGROUP.DEPBAR.LE gsb0, 0x0 ;  /* 0x00008000000079c5 */ /* 0x000fc40000010000 */
[----:B------:R-:W-:-:S06]  /*1be0*/  WARPGROUP.ARRIVE ;  /* 0x00000000000079c5 */ /* 0x000fcc0000000000 */
[----:B------:R-:W-:Y:S01]  /*1bf0*/  IGMMA.64x32x32.S8.S8 R152, gdesc[UR24], RZ, !UPT, gsb0 ;  /* 0x01200000189879f1 */ /* 0x000fe2000c0410ff */
[----:B------:R-:W-:Y:S01]  /*1c00*/  UIADD3 UR26, UR10, 0x202, URZ ;  /* 0x000002020a1a7890 */ /* 0x000fe2000fffe03f */
[----:B------:R-:W-:Y:S02]  /*1c10*/  UMOV UR24, UR12 ;  /* 0x0000000c00187c82 */ /* 0x000fe40008000000 */
[----:B------:R-:W-:Y:S01]  /*1c20*/  UMOV UR10, UR5 ;  /* 0x00000005000a7c82 */ /* 0x000fe20008000000 */
[----:B------:R-:W-:Y:S01]  /*1c30*/  UMOV UR25, UR13 ;  /* 0x0000000d00197c82 */ /* 0x000fe20008000000 */
[----:B------:R-:W-:Y:S01]  /*1c40*/  UMOV UR27, 0x80000020 ;  /* 0x80000020001b7882 */ /* 0x000fe20000000000 */
[----:B------:R-:W-:Y:S02]  /*1c50*/  WARPGROUP.DEPBAR.LE gsb0, 0x0 ;  /* 0x00008000000079c5 */ /* 0x000fe40000010000 */
[----:B------:R-:W-:-:S06]  /*1c60*/  WARPGROUP.ARRIVE ;  /* 0x00000000000079c5 */ /* 0x000fcc0000000000 */
[----:B------:R-:W-:Y:S03]  /*1c70*/  IGMMA.64x32x32.S8.S8 R168, gdesc[UR12], R168, gsb0 ;  /* 0x012000000ca879f1 */ /* 0x000fe600080410a8 */
        /* <DEDUP_REMOVED lines=11> */
[----:B------:R-:W-:Y:S01]  /*1d30*/  IGMMA.64x32x32.S8.S8 R40, gdesc[UR24], R40, gsb0 ;  /* 0x01200000182879f1 */ /* 0x000fe20008041028 */
        /* <DEDUP_REMOVED lines=8> */
[----:B------:R-:W-:Y:S01]  /*1dc0*/  UMOV UR12, UR24 ;  /* 0x00000018000c7c82 */ /* 0x000fe20008000000 */
[----:B------:R-:W-:Y:S01]  /*1dd0*/  UMOV UR13, UR25 ;  /* 0x00000019000d7c82 */ /* 0x000fe20008000000 */
[----:B------:R-:W-:-:S02]  /*1de0*/  WARPGROUP.DEPBAR.LE gsb0, 0x0 ;  /* 0x00008000000079c5 */ /* 0x000fc40000010000 */
        /* <DEDUP_REMOVED lines=15> */
[----:B------:R-:W-:Y:S05]  /*1ee0*/  @!P1 BRA `(.L_x_23) ;  /* 0x0000000800989947 */ /* 0x000fea0003800000 */
[----:B------:R-:W-:Y:S02]  /*1ef0*/  UIADD3 UR5, UR39, 0x1, URZ ;  /* 0x0000000127057890 */ /* 0x000fe4000fffe03f */
[----:B------:R-:W-:Y:S02]  /*1f00*/  IMAD.U32 R3, RZ, RZ, UR39 ;  /* 0x00000027ff037e24 */ /* 0x000fe4000f8e00ff */
[----:B------:R-:W-:-:S04]  /*1f10*/  UISETP.NE.AND UP0, UPT, UR5, 0xa, UPT ;  /* 0x0000000a0500788c */ /* 0x000fc8000bf05270 */
[----:B------:R-:W-:Y:S02]  /*1f20*/  USEL UR6, URZ, 0x1, UP0 ;  /* 0x000000013f067887 */ /* 0x000fe40008000000 */
[----:B------:R-:W-:Y:S02]  /*1f30*/  USEL UR5, UR5, URZ, UP0 ;  /* 0x0000003f05057287 */ /* 0x000fe40008000000 */
[----:B------:R-:W-:-:S06]  /*1f40*/  ULOP3.LUT UR6, UR38, UR6, URZ, 0x3c, !UPT ;  /* 0x0000000626067292 */ /* 0x000fcc000f8e3c3f */
[----:B------:R-:W-:-:S07]  /*1f50*/  IMAD.U32 R7, RZ, RZ, UR6 ;  /* 0x00000006ff077e24 */ /* 0x000fce000f8e00ff */
.L_x_30:
[----:B------:R-:W-:Y:S05]  /*1f60*/  @!P0 BRA `(.L_x_24) ;  /* 0x0000000000048947 */ /* 0x000fea0003800000 */
[----:B------:R-:W-:Y:S01]  /*1f70*/  BPT.TRAP 0x1 ;  /* 0x000000040000795c */ /* 0x000fe20000300000 */
.L_x_24:
[----:B------:R-:W3:Y:S01]  /*1f80*/  S2UR UR7, SR_CgaCtaId ;  /* 0x00000000000779c3 */ /* 0x000ee20000008800 */
[----:B------:R-:W-:Y:S01]  /*1f90*/  UMOV UR6, 0x400 ;  /* 0x0000040000067882 */ /* 0x000fe20000000000 */
[----:B0-2---:R-:W-:Y:S01]  /*1fa0*/  IMAD.U32 R5, RZ, RZ, UR5 ;  /* 0x00000005ff057e24 */ /* 0x005fe2000f8e00ff */
[----:B------:R-:W-:Y:S01]  /*1fb0*/  SHF.L.U32 R4, R7, 0x1f, RZ ;  /* 0x0000001f07047819 */ /* 0x000fe200000006ff */
[----:B---3--:R-:W-:-:S06]  /*1fc0*/  ULEA UR6, UR7, UR6, 0x18 ;  /* 0x0000000607067291 */ /* 0x008fcc000f8ec03f */
[----:B------:R-:W-:-:S04]  /*1fd0*/  IMAD.U32 R6, RZ, RZ, UR6 ;  /* 0x00000006ff067e24 */ /* 0x000fc8000f8e00ff */
[----:B------:R-:W-:-:S04]  /*1fe0*/  IMAD R5, R5, 0x8, R6 ;  /* 0x0000000805057824 */ /* 0x000fc800078e0206 */
[----:B------:R0:W2:Y:S01]  /*1ff0*/  SYNCS.PHASECHK.TRANS64.TRYWAIT P1, [R5+URZ], R4 ;  /* 0x00000004050075a7 */ /* 0x0000a2000802017f */
[----:B------:R-:W-:Y:S05]  /*2000*/  @!P0 BRA `(.L_x_25) ;  /* 0x0000000000048947 */ /* 0x000fea0003800000 */
[----:B------:R-:W-:Y:S01]  /*2010*/  BPT.TRAP 0x1 ;  /* 0x000000040000795c */ /* 0x000fe20000300000 */
.L_x_25:
[----:B--2---:R-:W-:Y:S05]  /*2020*/  @P1 BRA `(.L_x_26) ;  /* 0x0000000000081947 */ /* 0x004fea0003800000 */
[----:B------:R-:W2:Y:S02]  /*2030*/  SYNCS.PHASECHK.TRANS64.TRYWAIT P1, [R5+URZ], R4 ;  /* 0x00000004050075a7 */ /* 0x000ea4000802017f */
[----:B--2---:R-:W-:Y:S05]  /*2040*/  @!P1 BRA `(.L_x_27) ;  /* 0x000000a800849947 */ /* 0x004fea0003800000 */
.L_x_26:
[----:B------:R-:W-:Y:S01]  /*2050*/  UIMAD UR8, UR5, 0x300, UR41 ;  /* 0x00000300050878a4 */ /* 0x000fe2000f8e0229 */
[----:B------:R-:W-:Y:S01]  /*2060*/  WARPGROUP.ARRIVE ;  /* 0x00000000000079c5 */ /* 0x000fe20000000000 */
[----:B------:R-:W-:Y:S01]  /*2070*/  UIMAD UR10, UR5, 0x280, UR4 ;  /* 0x00000280050a78a4 */ /* 0x000fe2000f8e0204 */
[----:B------:R-:W-:Y:S01]  /*2080*/  UMOV UR9, 0x80000020 ;  /* 0x8000002000097882 */ /* 0x000fe20000000000 */
[----:B------:R-:W-:Y:S02]  /*2090*/  UMOV UR11, 0x80000020 ;  /* 0x80000020000b7882 */ /* 0x000fe40000000000 */
[----:B------:R-:W-:Y:S01]  /*20a0*/  UIADD3 UR14, UR10, 0x80, URZ ;  /* 0x000000800a0e7890 */ /* 0x000fe2000fffe03f */
[----:B------:R-:W-:Y:S01]  /*20b0*/  UMOV UR12, UR8 ;  /* 0x00000008000c7c82 */ /* 0x000fe20008000000 */
[----:B------:R-:W-:Y:S01]  /*20c0*/  UMOV UR13, UR9 ;  /* 0x00000009000d7c82 */ /* 0x000fe20008000000 */
[----:B------:R-:W-:Y:S02]  /*20d0*/  UMOV UR15, 0x80000020 ;  /* 0x80000020000f7882 */ /* 0x000fe40000000000 */
[----:B------:R-:W-:Y:S01]  /*20e0*/  IGMMA.64x32x32.S8.S8 R168, gdesc[UR8], R168, gsb0 ;  /* 0x0120000008a879f1 */ /* 0x000fe200080410a8 */
[----:B------:R-:W-:Y:S01]  /*20f0*/  UIADD3 UR18, UR10, 0x100, URZ ;  /* 0x000001000a127890 */ /* 0x000fe2000fffe03f */
[----:B------:R-:W-:Y:S01]  /*2100*/  UMOV UR16, UR8 ;  /* 0x0000000800107c82 */ /* 0x000fe20008000000 */
[----:B------:R-:W-:Y:S01]  /*2110*/  UMOV UR17, UR9 ;  /* 0x0000000900117c82 */ /* 0x000fe20008000000 */
[----:B------:R-:W-:Y:S01]  /*2120*/  UMOV UR19, 0x80000020 ;  /* 0x8000002000137882 */ /* 0x000fe20000000000 */
        /* <DEDUP_REMOVED lines=8> */
[----:B------:R-:W-:-:S02]  /*21b0*/  UIADD3 UR6, UR8, 0x200, URZ ;  /* 0x0000020008067890 */ /* 0x000fc4000fffe03f */
[----:B------:R-:W-:Y:S01]  /*21c0*/  UIADD3 UR7, UR8, 0x202, URZ ;  /* 0x0000020208077890 */ /* 0x000fe2000fffe03f */
        /* <DEDUP_REMOVED lines=23> */
[----:B------:R-:W-:Y:S01]  /*2340*/  IGMMA.64x32x32.S8.S8 R24, gdesc[UR24], R24, gsb0 ;  /* 0x01200000181879f1 */ /* 0x000fe20008041018 */
[----:B------:R-:W-:Y:S01]  /*2350*/  UMOV UR26, UR10 ;  /* 0x0000000a001a7c82 */ /* 0x000fe20008000000 */
[----:B------:R-:W-:Y:S01]  /*2360*/  UMOV UR27, UR11 ;  /* 0x0000000b001b7c82 */ /* 0x000fe20008000000 */
[----:B------:R-:W-:Y:S01]  /*2370*/  UMOV UR11, 0x80000020 ;  /* 0x80000020000b7882 */ /* 0x000fe20000000000 */
[----:B------:R-:W-:Y:S02]  /*2380*/  WARPGROUP.DEPBAR.LE gsb0, 0x0 ;  /* 0x00008000000079c5 */ /* 0x000fe40000010000 */
[----:B------:R-:W-:-:S06]  /*2390*/  WARPGROUP.ARRIVE ;  /* 0x00000000000079c5 */ /* 0x000fcc0000000000 */
[----:B------:R-:W-:Y:S01]  /*23a0*/  IGMMA.64x32x32.S8.S8 R56, gdesc[UR20], R56, gsb0 ;  /* 0x01200000143879f1 */ /* 0x000fe20008041038 */
[----:B------:R-:W-:Y:S01]  /*23b0*/  UIADD3 UR22, UR10, 0x102, URZ ;  /* 0x000001020a167890 */ /* 0x000fe2000fffe03f */
        /* <DEDUP_REMOVED lines=21> */
[----:B------:R-:W-:Y:S01]  /*2510*/  IGMMA.64x32x32.S8.S8 R152, gdesc[UR24], R152, gsb0 ;  /* 0x01200000189879f1 */ /* 0x000fe20008041098 */
        /* <DEDUP_REMOVED lines=47> */
[----:B------:R-:W-:Y:S01]  /*2810*/  BPT.TRAP 0x1 ;  /* 0x000000040000795c */ /* 0x000fe20000300000 */
.L_x_28:
[----:B------:R-:W-:-:S13]  /*2820*/  ISETP.NE.AND P1, PT, R2, RZ, PT ;  /* 0x000000ff0200720c */ /* 0x000fda0003f25270 */
[----:B0-2---:R-:W-:-:S04]  /*2830*/  @P1 IMAD R4, R3, 0x8, R6 ;  /* 0x0000000803041824 */ /* 0x005fc800078e0206 */
[----:B------:R-:W-:-:S05]  /*2840*/  @P1 VIADD R5, R4, 0x50 ;  /* 0x0000005004051836 */ /* 0x000fca0000000000 */
[----:B------:R-:W-:-:S04]  /*2850*/  @P1 PRMT R5, R16, 0x654, R5 ;  /* 0x0000065410051816 */ /* 0x000fc80000000005 */
[----:B------:R0:W-:Y:S01]  /*2860*/  @P1 SYNCS.ARRIVE.TRANS64.RED.A1T0 RZ, [R5+URZ], RZ ;  /* 0x000000ff05ff19a7 */ /* 0x0001e2000810043f */
[----:B------:R-:W-:-:S13]  /*2870*/  ISETP.GT.U32.AND P1, PT, R17, 0x1, PT ;  /* 0x000000011100780c */ /* 0x000fda0003f24070 */
[----:B0-----:R-:W-:Y:S05]  /*2880*/  @P1 BRA `(.L_x_29) ;  /* 0x0000000000041947 */ /* 0x001fea0003800000 */
[----:B------:R-:W-:Y:S01]  /*2890*/  BPT.TRAP 0x1 ;  /* 0x000000040000795c */ /* 0x000fe20000300000 */
.L_x_29:
[----:B------:R-:W-:Y:S01]  /*28a0*/  UIADD3 UR5, UR5, 0x1, URZ ;  /* 0x0000000105057890 */ /* 0x000fe2000fffe03f */
[C---:B------:R-:W-:Y:S01]  /*28b0*/  ISETP.GT.AND P2, PT, R0.reuse, 0x1, PT ;  /* 0x000000010000780c */ /* 0x040fe20003f44270 */
[----:B------:R-:W-:Y:S02]  /*28c0*/  VIADD R3, R3, 0x1 ;  /* 0x0000000103037836 */ /* 0x000fe40000000000 */
[----:B------:R-:W-:Y:S01]  /*28d0*/  UISETP.NE.AND UP0, UPT, UR5, 0xa, UPT ;  /* 0x0000000a0500788c */ /* 0x000fe2000bf05270 */
[----:B------:R-:W-:Y:S02]  /*28e0*/  VIADD R0, R0, 0xffffffff ;  /* 0xffffffff00007836 */ /* 0x000fe40000000000 */
[C---:B------:R-:W-:Y:S01]  /*28f0*/  ISETP.NE.AND P1, PT, R3.reuse, 0xa, PT ;  /* 0x0000000a0300780c */ /* 0x040fe20003f25270 */
[----:B------:R-:W-:Y:S02]  /*2900*/  USEL UR6, URZ, 0x1, UP0 ;  /* 0x000000013f067887 */ /* 0x000fe40008000000 */
[----:B------:R-:W-:Y:S01]  /*2910*/  USEL UR5, UR5, URZ, UP0 ;  /* 0x0000003f05057287 */ /* 0x000fe20008000000 */
[----:B------:R-:W-:-:S03]  /*2920*/  SEL R3, R3, RZ, P1 ;  /* 0x000000ff03037207 */ /* 0x000fc60000800000 */
[----:B------:R-:W-:Y:S01]  /*2930*/  LOP3.LUT R7, R7, UR6, RZ, 0x3c, !PT ;  /* 0x0000000607077c12 */ /* 0x000fe2000f8e3cff */
[----:B------:R-:W-:Y:S07]  /*2940*/  @P2 BRA `(.L_x_30) ;  /* 0xfffffff400842947 */ /* 0x000fee000383ffff */
.L_x_23:
[----:B------:R-:W3:Y:S02]  /*2950*/  LDC R0, c[0x0][0x28c] ;  /* 0x0000a300ff007b82 */ /* 0x000ee40000000800 */
[----:B---3--:R-:W-:-:S13]  /*2960*/  ISETP.GE.AND P1, PT, R0, 0x1, PT ;  /* 0x000000010000780c */ /* 0x008fda0003f26270 */
[----:B------:R-:W-:Y:S05]  /*2970*/  @!P1 BRA `(.L_x_31) ;  /* 0x0000000000509947 */ /* 0x000fea0003800000 */
[----:B------:R-:W-:Y:S05]  /*2980*/  @!P0 BRA `(.L_x_32) ;  /* 0x0000000000048947 */ /* 0x000fea0003800000 */
[----:B------:R-:W-:Y:S01]  /*2990*/  BPT.TRAP 0x1 ;  /* 0x000000040000795c */ /* 0x000fe20000300000 */
.L_x_32:
[----:B------:R-:W-:Y:S01]  /*29a0*/  ISETP.NE.AND P0, PT, R2, RZ, PT ;  /* 0x000000ff0200720c */ /* 0x000fe20003f05270 */
[----:B------:R-:W-:Y:S01]  /*29b0*/  BSSY B0, `(.L_x_33) ;  /* 0x000000e000007945 */ /* 0x000fe20003800000 */
[----:B------:R-:W-:-:S11]  /*29c0*/  ISETP.GT.U32.AND P1, PT, R17, 0x1, PT ;  /* 0x000000011100780c */ /* 0x000fd60003f24070 */
[----:B------:R-:W-:Y:S05]  /*29d0*/  @!P0 BRA `(.L_x_34) ;  /* 0x00000000002c8947 */ /* 0x000fea0003800000 */
[----:B------:R-:W-:-:S04]  /*29e0*/  UISETP.LT.AND UP0, UPT, UR40, 0x1, UPT ;  /* 0x000000012800788c */ /* 0x000fc8000bf01270 */
[----:B------:R-:W-:-:S04]  /*29f0*/  USEL UR6, UR40, 0x1, UP0 ;  /* 0x0000000128067887 */ /* 0x000fc80008000000 */
[----:B------:R-:W-:-:S04]  /*2a00*/  UIADD3 UR6, UR39, UR40, -UR6 ;  /* 0x0000002827067290 */ /* 0x000fc8000fffe806 */
[----:B------:R-:W-:-:S04]  /*2a10*/  UIMAD.WIDE.U32 UR4, UR6, -0x33333333, URZ ;  /* 0xcccccccd060478a5 */ /* 0x000fc8000f8e003f */
[----:B------:R-:W-:-:S04]  /*2a20*/  USHF.R.U32.HI UR4, URZ, 0x3, UR5 ;  /* 0x000000033f047899 */ /* 0x000fc80008011605 */
[----:B------:R-:W-:-:S06]  /*2a30*/  UIMAD UR6, UR4, -0xa, UR6 ;  /* 0xfffffff6040678a4 */ /* 0x000fcc000f8e0206 */
[----:B------:R-:W-:-:S04]  /*2a40*/  IMAD.U32 R3, RZ, RZ, UR6 ;  /* 0x00000006ff037e24 */ /* 0x000fc8000f8e00ff */
[----:B------:R-:W-:-:S04]  /*2a50*/  IMAD R0, R3, 0x8, R6 ;  /* 0x0000000803007824 */ /* 0x000fc800078e0206 */
[----:B------:R-:W-:-:S05]  /*2a60*/  VIADD R3, R0, 0x50 ;  /* 0x0000005000037836 */ /* 0x000fca0000000000 */
[----:B------:R-:W-:-:S04]  /*2a70*/  PRMT R3, R16, 0x654, R3 ;  /* 0x0000065410037816 */ /* 0x000fc80000000003 */
[----:B------:R3:W-:Y:S03]  /*2a80*/  SYNCS.ARRIVE.TRANS64.RED.A1T0 RZ, [R3+URZ], RZ ;  /* 0x000000ff03ff79a7 */ /* 0x0007e6000810043f */
.L_x_34:
[----:B------:R-:W-:Y:S05]  /*2a90*/  BSYNC B0 ;  /* 0x0000000000007941 */ /* 0x000fea0003800000 */
.L_x_33:
[----:B------:R-:W-:Y:S05]  /*2aa0*/  @P1 BRA `(.L_x_31) ;  /* 0x0000000000041947 */ /* 0x000fea0003800000 */
[----:B------:R-:W-:Y:S01]  /*2ab0*/  BPT.TRAP 0x1 ;  /* 0x000000040000795c */ /* 0x000fe20000300000 */
.L_x_31:
[----:B------:R-:W1:Y:S01]  /*2ac0*/  LDL.LU R9, [R1] ;  /* 0x0000000001097983 */ /* 0x000e620000300800 */
[----:B------:R-:W4:Y:S01]  /*2ad0*/  LDC R6, c[0x0][0x288] ;  /* 0x0000a200ff067b82 */ /* 0x000f220000000800 */
[----:B------:R-:W-:Y:S01]  /*2ae0*/  UIADD3 UR39, UR40, UR39, URZ ;  /* 0x0000002728277290 */ /* 0x000fe2000fffe03f */
[----:B------:R-:W-:Y:S01]  /*2af0*/  SHF.R.S32.HI R190, RZ, 0x1f, R22 ;  /* 0x0000001fffbe7819 */ /* 0x000fe20000011416 */
[----:B------:R-:W0:Y:S01]  /*2b00*/  S2R R7, SR_TID.X ;  /* 0x0000000000077919 */ /* 0x000e220000002100 */
[----:B------:R-:W-:Y:S01]  /*2b10*/  ULDC UR7, c[0x0][0x284] ;  /* 0x0000a10000077ab9 */ /* 0x000fe20000000800 */
[----:B------:R-:W-:Y:S02]  /*2b20*/  UISETP.GT.U32.AND UP0, UPT, UR39, 0x9, UPT ;  /* 0x000000092700788c */ /* 0x000fe4000bf04070 */
[----:B------:R-:W-:Y:S02]  /*2b30*/  UISETP.GE.U32.AND UP1, UPT, UR40, 0xa, UPT ;  /* 0x0000000a2800788c */ /* 0x000fe4000bf26070 */
[----:B------:R-:W-:Y:S01]  /*2b40*/  UISETP.LT.U32.AND UP0, UPT, UR40, 0xa, UP0 ;  /* 0x0000000a2800788c */ /* 0x000fe20008701070 */
[----:B------:R-:W-:Y:S01]  /*2b50*/  ULDC.64 UR8, c[0x0][0x5d0] ;  /* 0x0001740000087ab9 */ /* 0x000fe20000000a00 */
[----:B------:R-:W-:-:S02]  /*2b60*/  UIMAD.WIDE.U32 UR4, UR39, -0x33333333, URZ ;  /* 0xcccccccd270478a5 */ /* 0x000fc4000f8e003f */
[----:B------:R-:W-:Y:S02]  /*2b70*/  USEL UR6, URZ, 0x1, !UP0 ;  /* 0x000000013f067887 */ /* 0x000fe4000c000000 */
[----:B------:R-:W-:Y:S02]  /*2b80*/  USHF.R.U32.HI UR4, URZ, 0x3, UR5 ;  /* 0x000000033f047899 */ /* 0x000fe40008011605 */
[----:B------:R-:W-:Y:S02]  /*2b90*/  ULOP3.LUT UR38, UR38, UR6, URZ, 0x3c, !UPT ;  /* 0x0000000626267292 */ /* 0x000fe4000f8e3c3f */
[----:B------:R-:W-:Y:S02]  /*2ba0*/  UIMAD UR39, UR4, -0xa, UR39 ;  /* 0xfffffff6042778a4 */ /* 0x000fe4000f8e0227 */
[----:B------:R-:W-:Y:S01]  /*2bb0*/  @UP1 ULOP3.LUT UR38, UR38, 0x1, UR4, 0x78, !UPT ;  /* 0x0000000126261892 */ /* 0x000fe2000f8e7804 */
[--C-:B0-----:R-:W-:Y:S01]  /*2bc0*/  SHF.R.U32.HI R0, RZ, 0x2, R7.reuse ;  /* 0x00000002ff007819 */ /* 0x101fe20000011607 */
[----:B------:R-:W-:Y:S01]  /*2bd0*/  IMAD.SHL.U32 R188, R7, 0x2, RZ ;  /* 0x0000000207bc7824 */ /* 0x000fe200078e00ff */
[----:B--2---:R-:W-:-:S02]  /*2be0*/  SHF.R.U32.HI R5, RZ, 0x7, R7 ;  /* 0x00000007ff057819 */ /* 0x004fc40000011607 */
[----:B---3--:R-:W-:Y:S02]  /*2bf0*/  LOP3.LUT R3, R0, 0x7, RZ, 0xc0, !PT ;  /* 0x0000000700037812 */ /* 0x008fe400078ec0ff */
[----:B------:R-:W-:Y:S02]  /*2c00*/  LOP3.LUT R0, R5, 0x1, RZ, 0xc0, !PT ;  /* 0x0000000105007812 */ /* 0x000fe400078ec0ff */
[----:B------:R-:W-:-:S03]  /*2c10*/  LOP3.LUT R4, R7, 0x60, RZ, 0xc0, !PT ;  /* 0x0000006007047812 */ /* 0x000fc600078ec0ff */
[----:B------:R-:W-:Y:S01]  /*2c20*/  IMAD.SHL.U32 R8, R0, 0x40, RZ ;  /* 0x0000004000087824 */ /* 0x000fe200078e00ff */
[----:B------:R-:W-:-:S04]  /*2c30*/  SHF.R.U32.HI R4, RZ, 0x1, R4 ;  /* 0x00000001ff047819 */ /* 0x000fc80000011604 */
[-CC-:B------:R-:W-:Y:S02]  /*2c40*/  IADD3 R5, RZ, -R4.reuse, -R3.reuse ;  /* 0x80000004ff057210 */ /* 0x180fe40007ffe803 */
[----:B------:R-:W-:Y:S01]  /*2c50*/  LOP3.LUT R3, R8, 0x40, R3, 0xe2, !PT ;  /* 0x0000004008037812 */ /* 0x000fe200078ee203 */
[----:B------:R-:W-:Y:S02]  /*2c60*/  IMAD R8, R23, 0xc0, RZ ;  /* 0x000000c017087824 */ /* 0x000fe400078e02ff */
[----:B------:R-:W-:Y:S01]  /*2c70*/  IMAD R5, R0, -0x40, R5 ;  /* 0xffffffc000057824 */ /* 0x000fe200078e0205 */
[----:B------:R-:W-:Y:S02]  /*2c80*/  LOP3.LUT R0, R7, 0x3, RZ, 0xc0, !PT ;  /* 0x0000000307007812 */ /* 0x000fe400078ec0ff */
[----:B------:R-:W-:Y:S01]  /*2c90*/  LOP3.LUT R4, R3, R4, RZ, 0xfc, !PT ;  /* 0x0000000403047212 */ /* 0x000fe200078efcff */
[----:B------:R-:W-:Y:S02]  /*2ca0*/  IMAD R3, R190, UR8, RZ ;  /* 0x00000008be037c24 */ /* 0x000fe4000f8e02ff */
[----:B----4-:R-:W-:Y:S01]  /*2cb0*/  IMAD R10, R0, -0x2, R6 ;  /* 0xfffffffe000a7824 */ /* 0x010fe200078e0206 */
[----:B------:R-:W-:Y:S01]  /*2cc0*/  IADD3 R0, -R8, UR7, R5 ;  /* 0x0000000708007c10 */ /* 0x000fe2000fffe105 */
[----:B------:R-:W-:-:S02]  /*2cd0*/  IMAD R3, R22, UR9, R3 ;  /* 0x0000000916037c24 */ /* 0x000fc4000f8e0203 */
[----:B------:R-:W-:Y:S02]  /*2ce0*/  IMAD.MOV.U32 R5, RZ, RZ, RZ ;  /* 0x000000ffff057224 */ /* 0x000fe400078e00ff */
[----:B------:R-:W-:-:S04]  /*2cf0*/  IMAD.WIDE R4, R23, 0xc0, R4 ;  /* 0x000000c017047825 */ /* 0x000fc800078e0204 */
[----:B-1----:R-:W-:-:S05]  /*2d00*/  IMAD R187, R9, 0xa0, RZ ;  /* 0x000000a009bb7824 */ /* 0x002fca00078e02ff */
[C---:B------:R-:W-:Y:S02]  /*2d10*/  ISETP.GE.AND P0, PT, R187.reuse, R6, PT ;  /* 0x00000006bb00720c */ /* 0x040fe40003f06270 */
[----:B------:R-:W-:Y:S01]  /*2d20*/  LOP3.LUT R188, R187, 0x6, R188, 0xf8, !PT ;  /* 0x00000006bbbc7812 */ /* 0x000fe200078ef8bc */
[----:B------:R-:W-:Y:S01]  /*2d30*/  IMAD.IADD R187, R10, 0x1, -R187 ;  /* 0x000000010abb7824 */ /* 0x000fe200078e0abb */
[----:B------:R-:W-:Y:S02]  /*2d40*/  ISETP.GE.OR P0, PT, R8, UR7, P0 ;  /* 0x0000000708007c0c */ /* 0x000fe40008706670 */
[----:B------:R-:W-:-:S03]  /*2d50*/  SHF.R.S32.HI R189, RZ, 0x1f, R188 ;  /* 0x0000001fffbd7819 */ /* 0x000fc600000114bc */
[----:B------:R-:W-:-:S04]  /*2d60*/  IMAD.WIDE.U32 R6, R22, UR8, R188 ;  /* 0x0000000816067c25 */ /* 0x000fc8000f8e00bc */
[----:B------:R-:W-:Y:S02]  /*2d70*/  IMAD.IADD R7, R7, 0x1, R3 ;  /* 0x0000000107077824 */ /* 0x000fe400078e0203 */
[----:B------:R-:W-:Y:S02]  /*2d80*/  IMAD.MOV.U32 R3, RZ, RZ, -0x1 ;  /* 0xffffffffff037424 */ /* 0x000fe400078e00ff */
[----:B------:R-:W-:Y:S05]  /*2d90*/  @P0 BRA `(.L_x_35) ;  /* 0x0000007800f40947 */ /* 0x000fea0003800000 */
[----:B------:R-:W0:Y:S01]  /*2da0*/  LDC.64 R20, c[0x0][0x5c8] ;  /* 0x00017200ff147b82 */ /* 0x000e220000000a00 */
[----:B------:R-:W-:Y:S01]  /*2db0*/  ULDC.64 UR4, c[0x0][0x5c0] ;  /* 0x0001700000047ab9 */ /* 0x000fe20000000a00 */
[----:B------:R-:W-:Y:S01]  /*2dc0*/  BSSY B0, `(.L_x_35) ;  /* 0x00007ba000007945 */ /* 0x000fe20003800000 */
[-C--:B0-----:R-:W-:Y:S01]  /*2dd0*/  IMAD R8, R5, R20.reuse, RZ ;  /* 0x0000001405087224 */ /* 0x081fe200078e02ff */
[----:B------:R-:W-:Y:S01]  /*2de0*/  SHF.L.U64.HI R15, R20, 0x3, R21 ;  /* 0x00000003140f7819 */ /* 0x000fe20000010215 */
[----:B------:R-:W-:-:S04]  /*2df0*/  IMAD.WIDE.U32 R6, R4, R20, R6 ;  /* 0x0000001404067225 */ /* 0x000fc800078e0006 */
[----:B------:R-:W-:Y:S01]  /*2e00*/  IMAD R9, R4, R21, R8 ;  /* 0x0000001504097224 */ /* 0x000fe200078e0208 */
[----:B------:R-:W-:Y:S01]  /*2e10*/  IADD3 R6, P0, R6, UR4, RZ ;  /* 0x0000000406067c10 */ /* 0x000fe2000ff1e0ff */
[C---:B------:R-:W-:Y:S02]  /*2e20*/  IMAD.SHL.U32 R13, R20.reuse, 0x8, RZ ;  /* 0x00000008140d7824 */ /* 0x040fe400078e00ff */
[----:B------:R-:W-:Y:S01]  /*2e30*/  IMAD.IADD R9, R7, 0x1, R9 ;  /* 0x0000000107097824 */ /* 0x000fe200078e0209 */
[-C--:B------:R-:W-:Y:S02]  /*2e40*/  LEA R8, P2, R20, R6.reuse, 0x7 ;  /* 0x0000000614087211 */ /* 0x080fe400078438ff */
[----:B------:R-:W-:Y:S02]  /*2e50*/  IADD3 R10, P1, R13, R6, RZ ;  /* 0x000000060d0a7210 */ /* 0x000fe40007f3e0ff */
[----:B------:R-:W-:Y:S02]  /*2e60*/  IADD3.X R7, R9, UR5, RZ, P0, !PT ;  /* 0x0000000509077c10 */ /* 0x000fe400087fe4ff */
[----:B-----5:R-:W-:-:S02]  /*2e70*/  ISETP.NE.AND P0, PT, R185, RZ, PT ;  /* 0x000000ffb900720c */ /* 0x020fc40003f05270 */
[----:B------:R-:W-:Y:S01]  /*2e80*/  LEA.HI.X R9, R20, R7, R21, 0x7, P2 ;  /* 0x0000000714097211 */ /* 0x000fe200010f3c15 */
[----:B------:R-:W-:Y:S01]  /*2e90*/  IMAD.X R11, R15, 0x1, R7, P1 ;  /* 0x000000010f0b7824 */ /* 0x000fe200008e0607 */
[----:B------:R-:W-:-:S05]  /*2ea0*/  IADD3 R12, P2, R13, R8, RZ ;  /* 0x000000080d0c7210 */ /* 0x000fca0007f5e0ff */
[----:B------:R-:W-:-:S04]  /*2eb0*/  IMAD.X R13, R15, 0x1, R9, P2 ;  /* 0x000000010f0d7824 */ /* 0x000fc800010e0609 */
[----:B------:R-:W-:Y:S05]  /*2ec0*/  @!P0 BRA `(.L_x_36) ;  /* 0x0000005c00148947 */ /* 0x000fea0003800000 */
[----:B------:R-:W0:Y:S01]  /*2ed0*/  LDC.64 R20, c[0x0][0x5b0] ;  /* 0x00016c00ff147b82 */ /* 0x000e220000000a00 */
[----:B------:R-:W-:Y:S01]  /*2ee0*/  ULDC.64 UR4, c[0x0][0x5b8] ;  /* 0x00016e0000047ab9 */ /* 0x000fe20000000a00 */
[----:B------:R-:W-:Y:S01]  /*2ef0*/  ISETP.GE.AND P3, PT, R0, 0x1, PT ;  /* 0x000000010000780c */ /* 0x000fe20003f66270 */
[----:B------:R-:W-:Y:S01]  /*2f00*/  IMAD R23, R190, UR4, RZ ;  /* 0x00000004be177c24 */ /* 0x000fe2000f8e02ff */
[----:B------:R-:W-:Y:S01]  /*2f10*/  BSSY B1, `(.L_x_37) ;  /* 0x000000e000017945 */ /* 0x000fe20003800000 */
[C---:B------:R-:W-:Y:S01]  /*2f20*/  IMAD.WIDE.U32 R188, R22.reuse, UR4, R188 ;  /* 0x0000000416bc7c25 */ /* 0x040fe2000f8e00bc */
[----:B------:R-:W-:Y:S02]  /*2f30*/  ISETP.LT.OR P1, PT, R187, 0x1, !P3 ;  /* 0x00000001bb00780c */ /* 0x000fe40005f21670 */
[----:B------:R-:W1:Y:S01]  /*2f40*/  LDC.64 R14, c[0x0][0x5a8] ;  /* 0x00016a00ff0e7b82 */ /* 0x000e620000000a00 */
[----:B------:R-:W-:Y:S02]  /*2f50*/  IMAD R23, R22, UR5, R23 ;  /* 0x0000000516177c24 */ /* 0x000fe4000f8e0217 */
[----:B------:R-:W-:-:S02]  /*2f60*/  IMAD.MOV.U32 R22, RZ, RZ, R188 ;  /* 0x000000ffff167224 */ /* 0x000fc400078e00bc */
[----:B------:R-:W-:Y:S02]  /*2f70*/  IMAD.IADD R23, R189, 0x1, R23 ;  /* 0x00000001bd177824 */ /* 0x000fe400078e0217 */
[-C--:B0-----:R-:W-:Y:S02]  /*2f80*/  IMAD R192, R5, R20.reuse, RZ ;  /* 0x0000001405c07224 */ /* 0x081fe400078e02ff */
[----:B------:R-:W-:-:S04]  /*2f90*/  IMAD.WIDE.U32 R190, R4, R20, R22 ;  /* 0x0000001404be7225 */ /* 0x000fc800078e0016 */
[----:B------:R-:W-:Y:S01]  /*2fa0*/  IMAD R201, R4, R21, R192 ;  /* 0x0000001504c97224 */ /* 0x000fe200078e02c0 */
[----:B-1----:R-:W-:-:S04]  /*2fb0*/  IADD3 R190, P0, R190, R14, RZ ;  /* 0x0000000ebebe7210 */ /* 0x002fc80007f1e0ff */
[----:B------:R-:W-:Y:S01]  /*2fc0*/  IADD3.X R191, R15, R191, R201, P0, !PT ;  /* 0x000000bf0fbf7210 */ /* 0x000fe200007fe4c9 */
[----:B------:R-:W-:Y:S08]  /*2fd0*/  @P1 BRA `(.L_x_38) ;  /* 0x0000000000041947 */ /* 0x000ff00003800000 */
[----:B------:R0:W5:Y:S02]  /*2fe0*/  LDG.E.U8 R184, desc[UR36][R190.64] ;  /* 0x00000024beb87981 */ /* 0x000164000c1e1100 */
.L_x_38:
[----:B------:R-:W-:Y:S05]  /*2ff0*/  BSYNC B1 ;  /* 0x0000000000017941 */ /* 0x000fea0003800000 */
.L_x_37:
[----:B-----5:R-:W-:Y:S01]  /*3000*/  LOP3.LUT R192, R184, 0xffff, RZ, 0xc0, !PT ;  /* 0x0000ffffb8c07812 */ /* 0x020fe200078ec0ff */
[----:B------:R-:W-:Y:S01]  /*3010*/  BSSY B1, `(.L_x_39) ;  /* 0x000000d000017945 */ /* 0x000fe20003800000 */
[----:B------:R-:W-:Y:S02]  /*3020*/  ISETP.LT.OR P2, PT, R187, 0x2, !P3 ;  /* 0x00000002bb00780c */ /* 0x000fe40005f41670 */
[----:B------:R-:W-:Y:S02]  /*3030*/  PRMT R192, R192, 0x8880, RZ ;  /* 0x00008880c0c07816 */ /* 0x000fe400000000ff */
[----:B------:R-:W-:-:S03]  /*3040*/  SHF.L.U64.HI R193, R20, 0x3, R21 ;  /* 0x0000000314c17819 */ /* 0x000fc60000010215 */
[----:B------:R-:W-:Y:S02]  /*3050*/  IMAD R195, R192, R185, RZ ;  /* 0x000000b9c0c37224 */ /* 0x000fe400078e02ff */
[----:B------:R-:W-:Y:S02]  /*3060*/  IMAD.SHL.U32 R192, R20, 0x8, RZ ;  /* 0x0000000814c07824 */ /* 0x000fe400078e00ff */
[----:B------:R-:W-:Y:S02]  /*3070*/  @!P1 IMAD R199, R168, R186, R195 ;  /* 0x000000baa8c79224 */ /* 0x000fe400078e02c3 */
[----:B------:R-:W-:-:S03]  /*3080*/  IMAD.WIDE.U32 R196, R4, R20, R192 ;  /* 0x0000001404c47225 */ /* 0x000fc600078e00c0 */
[----:B------:R1:W-:Y:S01]  /*3090*/  @!P1 STG.E.U8 desc[UR36][R6.64], R199 ;  /* 0x000000c706009986 */ /* 0x0003e2000c101124 */
[----:B------:R-:W-:Y:S05]  /*30a0*/  @P2 BRA `(.L_x_40) ;  /* 0x00000000000c2947 */ /* 0x000fea0003800000 */
[----:B------:R-:W2:Y:S02]  /*30b0*/  LDG.E.U8 R184, desc[UR36][R190.64+0x1] ;  /* 0x00000124beb87981 */ /* 0x000ea4000c1e1100 */
[----:B--2---:R-:W-:-:S05]  /*30c0*/  PRMT R168, R184, 0x8880, RZ ;  /* 0x00008880b8a87816 */ /* 0x004fca00000000ff */
[----:B------:R-:W-:-:S07]  /*30d0*/  IMAD R195, R168, R185, RZ ;  /* 0x000000b9a8c37224 */ /* 0x000fce00078e02ff */
.L_x_40:
[----:B------:R-:W-:Y:S05]  /*30e0*/  BSYNC B1 ;  /* 0x0000000000017941 */ /* 0x000fea0003800000 */
.L_x_39:
[----:B-1----:R-:W-:Y:S01]  /*30f0*/  @!P2 IMAD R199, R169, R186, R195 ;  /* 0x000000baa9c7a224 */ /* 0x002fe200078e02c3 */
[----:B------:R-:W-:Y:S01]  /*3100*/  ISETP.GE.AND P0, PT, R0, 0x9, PT ;  /* 0x000000090000780c */ /* 0x000fe20003f06270 */
[----:B------:R-:W-:Y:S01]  /*3110*/  IMAD.IADD R169, R201, 0x1, R197 ;  /* 0x00000001c9a97824 */ /* 0x000fe200078e02c5 */
[----:B------:R-:W-:Y:S01]  /*3120*/  IADD3 R168, P4, P5, R188, R14, R196 ;  /* 0x0000000ebca87210 */ /* 0x000fe20007d9e0c4 */
[----:B------:R-:W-:Y:S01]  /*3130*/  BSSY B1, `(.L_x_41) ;  /* 0x000000b000017945 */ /* 0x000fe20003800000 */
[----:B------:R1:W-:Y:S01]  /*3140*/  @!P2 STG.E.U8 desc[UR36][R6.64+0x1], R199 ;  /* 0x000001c70600a986 */ /* 0x0003e2000c101124 */
[----:B------:R-:W-:Y:S02]  /*3150*/  ISETP.LT.OR P2, PT, R187, 0x1, !P0 ;  /* 0x00000001bb00780c */ /* 0x000fe40004741670 */
[----:B------:R-:W-:Y:S02]  /*3160*/  IADD3.X R169, R23, R15, R169, P4, P5 ;  /* 0x0000000f17a97210 */ /* 0x000fe400027ea4a9 */
[----:B------:R-:W-:-:S02]  /*3170*/  ISETP.LT.OR P1, PT, R187, 0x2, !P0 ;  /* 0x00000002bb00780c */ /* 0x000fc40004721670 */
[C---:B------:R-:W-:Y:S02]  /*3180*/  ISETP.LT.OR P5, PT, R187.reuse, 0x9, !P3 ;  /* 0x00000009bb00780c */ /* 0x040fe40005fa1670 */
[----:B------:R-:W-:-:S05]  /*3190*/  ISETP.LT.OR P4, PT, R187, 0xa, !P3 ;  /* 0x0000000abb00780c */ /* 0x000fca0005f81670 */
[----:B-1----:R-:W-:Y:S08]  /*31a0*/  @P2 BRA `(.L_x_42) ;  /* 0x00000000000c2947 */ /* 0x002ff00003800000 */
[----:B------:R-:W2:Y:S02]  /*31b0*/  LDG.E.U8 R184, desc[UR36][R168.64] ;  /* 0x00000024a8b87981 */ /* 0x000ea4000c1e1100 */
[----:B--2---:R-:W-:-:S05]  /*31c0*/  PRMT R194, R184, 0x8880, RZ ;  /* 0x00008880b8c27816 */ /* 0x004fca00000000ff */
[----:B------:R-:W-:-:S07]  /*31d0*/  IMAD R195, R194, R185, RZ ;  /* 0x000000b9c2c37224 */ /* 0x000fce00078e02ff */
.L_x_42:
[----:B------:R-:W-:Y:S05]  /*31e0*/  BSYNC B1 ;  /* 0x0000000000017941 */ /* 0x000fea0003800000 */
.L_x_41:
[----:B------:R-:W-:Y:S01]  /*31f0*/  @!P2 IMAD R197, R170, R186, R195 ;  /* 0x000000baaac5a224 */ /* 0x000fe200078e02c3 */
[----:B------:R-:W-:Y:S04]  /*3200*/  BSSY B1, `(.L_x_43) ;  /* 0x0000006000017945 */ /* 0x000fe80003800000 */
[----:B------:R1:W-:Y:S01]  /*3210*/  @!P2 STG.E.U8 desc[UR36][R10.64], R197 ;  /* 0x000000c50a00a986 */ /* 0x0003e2000c101124 */
[----:B------:R-:W-:Y:S05]  /*3220*/  @P1 BRA `(.L_x_44) ;  /* 0x00000000000c1947 */ /* 0x000fea0003800000 */
[----:B------:R-:W2:Y:S02]  /*3230*/  LDG.E.U8 R184, desc[UR36][R168.64+0x1] ;  /* 0x00000124a8b87981 */ /* 0x000ea4000c1e1100 */
[----:B--2---:R-:W-:-:S05]  /*3240*/  PRMT R170, R184, 0x8880, RZ ;  /* 0x00008880b8aa7816 */ /* 0x004fca00000000ff */
[----:B------:R-:W-:-:S07]  /*3250*/  IMAD R195, R170, R185, RZ ;  /* 0x000000b9aac37224 */ /* 0x000fce00078e02ff */
.L_x_44:
[----:B------:R-:W-:Y:S05]  /*3260*/  BSYNC B1 ;  /* 0x0000000000017941 */ /* 0x000fea0003800000 */
.L_x_43:
[----:B------:R-:W-:Y:S01]  /*3270*/  @!P1 IMAD R171, R171, R186, R195 ;  /* 0x000000baabab9224 */ /* 0x000fe200078e02c3 */
[----:B------:R-:W-:Y:S04]  /*3280*/  BSSY B1, `(.L_x_45) ;  /* 0x0000006000017945 */ /* 0x000fe80003800000 */
[----:B------:R2:W-:Y:S01]  /*3290*/  @!P1 STG.E.U8 desc[UR36][R10.64+0x1], R171 ;  /* 0x000001ab0a009986 */ /* 0x0005e2000c101124 */
[----:B------:R-:W-:Y:S05]  /*32a0*/  @P5 BRA `(.L_x_46) ;  /* 0x00000000000c5947 */ /* 0x000fea0003800000 */
[----:B------:R-:W3:Y:S02]  /*32b0*/  LDG.E.U8 R184, desc[UR36][R190.64+0x8] ;  /* 0x00000824beb87981 */ /* 0x000ee4000c1e1100 */
[----:B---3--:R-:W-:-:S05]  /*32c0*/  PRMT R170, R184, 0x8880, RZ ;  /* 0x00008880b8aa7816 */ /* 0x008fca00000000ff */
[----:B------:R-:W-:-:S07]  /*32d0*/  IMAD R195, R170, R185, RZ ;  /* 0x000000b9aac37224 */ /* 0x000fce00078e02ff */
.L_x_46:
[----:B------:R-:W-:Y:S05]  /*32e0*/  BSYNC B1 ;  /* 0x0000000000017941 */ /* 0x000fea0003800000 */
.L_x_45:
[----:B--2---:R-:W-:Y:S01]  /*32f0*/  @!P5 IMAD R171, R172, R186, R195 ;  /* 0x000000baacabd224 */ /* 0x004fe200078e02c3 */
[----:B------:R-:W-:Y:S04]  /*3300*/  BSSY B1, `(.L_x_47) ;  /* 0x0000006000017945 */ /* 0x000fe80003800000 */
[----:B------:R2:W-:Y:S01]  /*3310*/  @!P5 STG.E.U8 desc[UR36][R6.64+0x8], R171 ;  /* 0x000008ab0600d986 */ /* 0x0005e2000c101124 */
[----:B------:R-:W-:Y:S05]  /*3320*/  @P4 BRA `(.L_x_48) ;  /* 0x00000000000c4947 */ /* 0x000fea0003800000 */
[----:B------:R-:W3:Y:S02]  /*3330*/  LDG.E.U8 R184, desc[UR36][R190.64+0x9] ;  /* 0x00000924beb87981 */ /* 0x000ee4000c1e1100 */
[----:B---3--:R-:W-:-:S05]  /*3340*/  PRMT R170, R184, 0x8880, RZ ;  /* 0x00008880b8aa7816 */ /* 0x008fca00000000ff */
[----:B------:R-:W-:-:S07]  /*3350*/  IMAD R195, R170, R185, RZ ;  /* 0x000000b9aac37224 */ /* 0x000fce00078e02ff */
.L_x_48:
[----:B------:R-:W-:Y:S05]  /*3360*/  BSYNC B1 ;  /* 0x0000000000017941 */ /* 0x000fea0003800000 */
.L_x_47:
[----:B------:R-:W-:Y:S01]  /*3370*/  ISETP.LT.OR P5, PT, R187, 0x9, !P0 ;  /* 0x00000009bb00780c */ /* 0x000fe200047a1670 */
[----:B------:R-:W-:Y:S01]  /*3380*/  @!P4 IMAD R173, R173, R186, R195 ;  /* 0x000000baadadc224 */ /* 0x000fe200078e02c3 */
[----:B------:R-:W-:Y:S01]  /*3390*/  BSSY B1, `(.L_x_49) ;  /* 0x0000009000017945 */ /* 0x000fe20003800000 */
[C---:B------:R-:W-:Y:S02]  /*33a0*/  ISETP.LT.OR P2, PT, R187.reuse, 0xa, !P0 ;  /* 0x0000000abb00780c */ /* 0x040fe40004741670 */
[C---:B------:R-:W-:Y:S01]  /*33b0*/  ISETP.LT.OR P1, PT, R187.reuse, 0x12, !P3 ;  /* 0x00000012bb00780c */ /* 0x040fe20005f21670 */
[----:B------:R3:W-:Y:S01]  /*33c0*/  @!P4 STG.E.U8 desc[UR36][R6.64+0x9], R173 ;  /* 0x000009ad0600c986 */ /* 0x0007e2000c101124 */
[----:B------:R-:W-:-:S06]  /*33d0*/  ISETP.LT.OR P4, PT, R187, 0x11, !P3 ;  /* 0x00000011bb00780c */ /* 0x000fcc0005f81670 */
[----:B------:R-:W-:Y:S07]  /*33e0*/  @P5 BRA `(.L_x_50) ;  /* 0x00000000000c5947 */ /* 0x000fee0003800000 */
[----:B------:R-:W4:Y:S02]  /*33f0*/  LDG.E.U8 R184, desc[UR36][R168.64+0x8] ;  /* 0x00000824a8b87981 */ /* 0x000f24000c1e1100 */
[----:B----4-:R-:W-:-:S05]  /*3400*/  PRMT R170, R184, 0x8880, RZ ;  /* 0x00008880b8aa7816 */ /* 0x010fca00000000ff */
[----:B------:R-:W-:-:S07]  /*3410*/  IMAD R195, R170, R185, RZ ;  /* 0x000000b9aac37224 */ /* 0x000fce00078e02ff */
.L_x_50:
[----:B------:R-:W-:Y:S05]  /*3420*/  BSYNC B1 ;  /* 0x0000000000017941 */ /* 0x000fea0003800000 */
.L_x_49:
[----:B--2---:R-:W-:Y:S01]  /*3430*/  @!P5 IMAD R171, R174, R186, R195 ;  /* 0x000000baaeabd224 */ /* 0x004fe200078e02c3 */
[----:B------:R-:W-:Y:S04]  /*3440*/  BSSY B1, `(.L_x_51) ;  /* 0x0000006000017945 */ /* 0x000fe80003800000 */
[----:B------:R2:W-:Y:S01]  /*3450*/  @!P5 STG.E.U8 desc[UR36][R10.64+0x8], R171 ;  /* 0x000008ab0a00d986 */ /* 0x0005e2000c101124 */
[----:B------:R-:W-:Y:S05]  /*3460*/  @P2 BRA `(.L_x_52) ;  /* 0x00000000000c2947 */ /* 0x000fea0003800000 */
[----:B------:R-:W4:Y:S02]  /*3470*/  LDG.E.U8 R184, desc[UR36][R168.64+0x9] ;  /* 0x00000924a8b87981 */ /* 0x000f24000c1e1100 */
[----:B----4-:R-:W-:-:S05]  /*3480*/  PRMT R170, R184, 0x8880, RZ ;  /* 0x00008880b8aa7816 */ /* 0x010fca00000000ff */
[----:B------:R-:W-:-:S07]  /*3490*/  IMAD R195, R170, R185, RZ ;  /* 0x000000b9aac37224 */ /* 0x000fce00078e02ff */
.L_x_52:
[----:B------:R-:W-:Y:S05]  /*34a0*/  BSYNC B1 ;  /* 0x0000000000017941 */ /* 0x000fea0003800000 */
.L_x_51:
[----:B------:R-:W-:Y:S01]  /*34b0*/  @!P2 IMAD R175, R175, R186, R195 ;  /* 0x000000baafafa224 */ /* 0x000fe200078e02c3 */
[----:B------:R-:W-:Y:S04]  /*34c0*/  BSSY B1, `(.L_x_53) ;  /* 0x0000006000017945 */ /* 0x000fe80003800000 */
[----:B------:R4:W-:Y:S01]  /*34d0*/  @!P2 STG.E.U8 desc[UR36][R10.64+0x9], R175 ;  /* 0x000009af0a00a986 */ /* 0x0009e2000c101124 */
[----:B------:R-:W-:Y:S05]  /*34e0*/  @P4 BRA `(.L_x_54) ;  /* 0x00000000000c4947 */ /* 0x000fea0003800000 */
[----:B------:R-:W5:Y:S02]  /*34f0*/  LDG.E.U8 R184, desc[UR36][R190.64+0x10] ;  /* 0x00001024beb87981 */ /* 0x000f64000c1e1100 */
[----:B-----5:R-:W-:-:S05]  /*3500*/  PRMT R170, R184, 0x8880, RZ ;  /* 0x00008880b8aa7816 */ /* 0x020fca00000000ff */
[----:B------:R-:W-:-:S07]  /*3510*/  IMAD R195, R170, R185, RZ ;  /* 0x000000b9aac37224 */ /* 0x000fce00078e02ff */
.L_x_54:
[----:B------:R-:W-:Y:S05]  /*3520*/  BSYNC B1 ;  /* 0x0000000000017941 */ /* 0x000fea0003800000 */
.L_x_53:
[----:B--2---:R-:W-:Y:S01]  /*3530*/  @!P4 IMAD R171, R176, R186, R195 ;  /* 0x000000bab0abc224 */ /* 0x004fe200078e02c3 */
[----:B------:R-:W-:Y:S04]  /*3540*/  BSSY B1, `(.L_x_55) ;  /* 0x0000006000017945 */ /* 0x000fe80003800000 */
[----:B------:R2:W-:Y:S01]  /*3550*/  @!P4 STG.E.U8 desc[UR36][R6.64+0x10], R171 ;  /* 0x000010ab0600c986 */ /* 0x0005e2000c101124 */
[----:B------:R-:W-:Y:S05]  /*3560*/  @P1 BRA `(.L_x_56) ;  /* 0x00000000000c1947 */ /* 0x000fea0003800000 */
[----:B------:R-:W5:Y:S02]  /*3570*/  LDG.E.U8 R184, desc[UR36][R190.64+0x11] ;  /* 0x00001124beb87981 */ /* 0x000f64000c1e1100 */
[----:B-----5:R-:W-:-:S05]  /*3580*/  PRMT R170, R184, 0x8880, RZ ;  /* 0x00008880b8aa7816 */ /* 0x020fca00000000ff */
[----:B------:R-:W-:-:S07]  /*3590*/  IMAD R195, R170, R185, RZ ;  /* 0x000000b9aac37224 */ /* 0x000fce00078e02ff */
.L_x_56:
[----:B------:R-:W-:Y:S05]  /*35a0*/  BSYNC B1 ;  /* 0x0000000000017941 */ /* 0x000fea0003800000 */
.L_x_55:
[----:B------:R-:W-:Y:S01]  /*35b0*/  ISETP.LT.OR P2, PT, R187, 0x11, !P0 ;  /* 0x00000011bb00780c */ /* 0x000fe20004741670 */
[----:B------:R-:W-:Y:S01]  /*35c0*/  @!P1 IMAD R177, R177, R186, R195 ;  /* 0x000000bab1b19224 */ /* 0x000fe200078e02c3 */
[----:B------:R-:W-:Y:S01]  /*35d0*/  BSSY B1, `(.L_x_57) ;  /* 0x0000009000017945 */ /* 0x000fe20003800000 */
[----:B-1----:R-:W-:Y:S02]  /*35e0*/  IADD3 R197, P4, R4, 0x80, RZ ;  /* 0x0000008004c57810 */ /* 0x002fe40007f9e0ff */
[C---:B------:R-:W-:Y:S01]  /*35f0*/  ISETP.LT.OR P5, PT, R187.reuse, 0x19, !P3 ;  /* 0x00000019bb00780c */ /* 0x040fe20005fa1670 */
[----:B------:R1:W-:Y:S01]  /*3600*/  @!P1 STG.E.U8 desc[UR36][R6.64+0x11], R177 ;  /* 0x000011b106009986 */ /* 0x0003e2000c101124 */
[----:B------:R-:W-:-:S06]  /*3610*/  ISETP.LT.OR P1, PT, R187, 0x12, !P0 ;  /* 0x00000012bb00780c */ /* 0x000fcc0004721670 */
[----:B------:R-:W-:Y:S07]  /*3620*/  @P2 BRA `(.L_x_58) ;  /* 0x00000000000c2947 */ /* 0x000fee0003800000 */
[----:B------:R-:W5:Y:S02]  /*3630*/  LDG.E.U8 R184, desc[UR36][R168.64+0x10] ;  /* 0x00001024a8b87981 */ /* 0x000f64000c1e1100 */
[----:B-----5:R-:W-:-:S05]  /*3640*/  PRMT R170, R184, 0x8880, RZ ;  /* 0x00008880b8aa7816 */ /* 0x020fca00000000ff */
[----:B------:R-:W-:-:S07]  /*3650*/  IMAD R195, R170, R185, RZ ;  /* 0x000000b9aac37224 */ /* 0x000fce00078e02ff */
.L_x_58:
[----:B------:R-:W-:Y:S05]  /*3660*/  BSYNC B1 ;  /* 0x0000000000017941 */ /* 0x000fea0003800000 */
.L_x_57:
[----:B--2---:R-:W-:Y:S01]  /*3670*/  @!P2 IMAD R171, R178, R186, R195 ;  /* 0x000000bab2aba224 */ /* 0x004fe200078e02c3 */
[----:B------:R-:W-:Y:S04]  /*3680*/  BSSY B1, `(.L_x_59) ;  /* 0x0000006000017945 */ /* 0x000fe80003800000 */
[----:B------:R2:W-:Y:S01]  /*3690*/  @!P2 STG.E.U8 desc[UR36][R10.64+0x10], R171 ;  /* 0x000010ab0a00a986 */ /* 0x0005e2000c101124 */
[----:B------:R-:W-:Y:S05]  /*36a0*/  @P1 BRA `(.L_x_60) ;  /* 0x00000000000c1947 */ /* 0x000fea0003800000 */
[----:B------:R-:W5:Y:S02]  /*36b0*/  LDG.E.U8 R184, desc[UR36][R168.64+0x11] ;  /* 0x00001124a8b87981 */ /* 0x000f64000c1e1100 */
[----:B-----5:R-:W-:-:S05]  /*36c0*/  PRMT R170, R184, 0x8880, RZ ;  /* 0x00008880b8aa7816 */ /* 0x020fca00000000ff */
[----:B------:R-:W-:-:S07]  /*36d0*/  IMAD R195, R170, R185, RZ ;  /* 0x000000b9aac37224 */ /* 0x000fce00078e02ff */
.L_x_60:
[----:B------:R-:W-:Y:S05]  /*36e0*/  BSYNC B1 ;  /* 0x0000000000017941 */ /* 0x000fea0003800000 */
.L_x_59:
[----:B------:R-:W-:Y:S01]  /*36f0*/  @!P1 IMAD R179, R179, R186, R195 ;  /* 0x000000bab3b39224 */ /* 0x000fe200078e02c3 */
[----:B------:R-:W-:Y:S04]  /*3700*/  BSSY B1, `(.L_x_61) ;  /* 0x0000006000017945 */ /* 0x000fe80003800000 */
[----:B------:R0:W-:Y:S01]  /*3710*/  @!P1 STG.E.U8 desc[UR36][R10.64+0x11], R179 ;  /* 0x000011b30a009986 */ /* 0x0001e2000c101124 */
[----:B------:R-:W-:Y:S05]  /*3720*/  @P5 BRA `(.L_x_62) ;  /* 0x00000000000c5947 */ /* 0x000fea0003800000 */
[----:B------:R-:W5:Y:S02]  /*3730*/  LDG.E.U8 R184, desc[UR36][R190.64+0x18] ;  /* 0x00001824beb87981 */ /* 0x000f64000c1e1100 */
[----:B-----5:R-:W-:-:S05]  /*3740*/  PRMT R170, R184, 0x8880, RZ ;  /* 0x00008880b8aa7816 */ /* 0x020fca00000000ff */
[----:B------:R-:W-:-:S07]  /*3750*/  IMAD R195, R170, R185, RZ ;  /* 0x000000b9aac37224 */ /* 0x000fce00078e02ff */
.L_x_62:
[----:B------:R-:W-:Y:S05]  /*3760*/  BSYNC B1 ;  /* 0x0000000000017941 */ /* 0x000fea0003800000 */
.L_x_61:
[----:B------:R-:W-:Y:S01]  /*3770*/  ISETP.LT.OR P1, PT, R187, 0x1a, !P3 ;  /* 0x0000001abb00780c */ /* 0x000fe20005f21670 */
[----:B---3--:R-:W-:Y:S01]  /*3780*/  @!P5 IMAD R173, R180, R186, R195 ;  /* 0x000000bab4add224 */ /* 0x008fe200078e02c3 */
[----:B------:R-:W-:Y:S01]  /*3790*/  BSSY B1, `(.L_x_63) ;  /* 0x000000b000017945 */ /* 0x000fe20003800000 */
[----:B--2---:R-:W-:Y:S01]  /*37a0*/  IMAD.WIDE.U32 R170, R197, R20, R22 ;  /* 0x00000014c5aa7225 */ /* 0x004fe200078e0016 */
[C---:B------:R-:W-:Y:S02]  /*37b0*/  ISETP.LT.OR P2, PT, R187.reuse, 0x1a, !P0 ;  /* 0x0000001abb00780c */ /* 0x040fe40004741670 */
[----:B------:R2:W-:Y:S01]  /*37c0*/  @!P5 STG.E.U8 desc[UR36][R6.64+0x18], R173 ;  /* 0x000018ad0600d986 */ /* 0x0005e2000c101124 */
[----:B------:R-:W-:Y:S01]  /*37d0*/  IMAD.X R5, RZ, RZ, R5, P4 ;  /* 0x000000ffff057224 */ /* 0x000fe200020e0605 */
[----:B------:R-:W-:Y:S02]  /*37e0*/  ISETP.LT.OR P5, PT, R187, 0x19, !P0 ;  /* 0x00000019bb00780c */ /* 0x000fe400047a1670 */
[----:B------:R-:W-:-:S03]  /*37f0*/  IADD3 R4, P4, R170, R14, RZ ;  /* 0x0000000eaa047210 */ /* 0x000fc60007f9e0ff */
[----:B------:R-:W-:Y:S10]  /*3800*/  @P1 BRA `(.L_x_64) ;  /* 0x00000000000c1947 */ /* 0x000ff40003800000 */
[----:B------:R-:W3:Y:S02]  /*3810*/  LDG.E.U8 R184, desc[UR36][R190.64+0x19] ;  /* 0x00001924beb87981 */ /* 0x000ee4000c1e1100 */
[----:B---3--:R-:W-:-:S05]  /*3820*/  PRMT R172, R184, 0x8880, RZ ;  /* 0x00008880b8ac7816 */ /* 0x008fca00000000ff */
[----:B------:R-:W-:-:S07]  /*3830*/  IMAD R195, R172, R185, RZ ;  /* 0x000000b9acc37224 */ /* 0x000fce00078e02ff */
.L_x_64:
[----:B------:R-:W-:Y:S05]  /*3840*/  BSYNC B1 ;  /* 0x0000000000017941 */ /* 0x000fea0003800000 */
.L_x_63:
[----:B------:R-:W-:Y:S01]  /*3850*/  @!P1 IMAD R181, R181, R186, R195 ;  /* 0x000000bab5b59224 */ /* 0x000fe200078e02c3 */
[----:B------:R-:W-:Y:S01]  /*3860*/  BSSY B1, `(.L_x_65) ;  /* 0x0000007000017945 */ /* 0x000fe20003800000 */
[----:B------:R-:W-:-:S03]  /*3870*/  IMAD R174, R5, R20, RZ ;  /* 0x0000001405ae7224 */ /* 0x000fc600078e02ff */
[----:B------:R3:W-:Y:S01]  /*3880*/  @!P1 STG.E.U8 desc[UR36][R6.64+0x19], R181 ;  /* 0x000019b506009986 */ /* 0x0007e2000c101124 */
[----:B------:R-:W-:Y:S05]  /*3890*/  @P5 BRA `(.L_x_66) ;  /* 0x00000000000c5947 */ /* 0x000fea0003800000 */
[----:B------:R-:W5:Y:S02]  /*38a0*/  LDG.E.U8 R184, desc[UR36][R168.64+0x18] ;  /* 0x00001824a8b87981 */ /* 0x000f64000c1e1100 */
[----:B-----5:R-:W-:-:S05]  /*38b0*/  PRMT R172, R184, 0x8880, RZ ;  /* 0x00008880b8ac7816 */ /* 0x020fca00000000ff */
[----:B------:R-:W-:-:S07]  /*38c0*/  IMAD R195, R172, R185, RZ ;  /* 0x000000b9acc37224 */ /* 0x000fce00078e02ff */
.L_x_66:
[----:B------:R-:W-:Y:S05]  /*38d0*/  BSYNC B1 ;  /* 0x0000000000017941 */ /* 0x000fea0003800000 */
.L_x_65:
[----:B--2---:R-:W-:Y:S01]  /*38e0*/  @!P5 IMAD R173, R182, R186, R195 ;  /* 0x000000bab6add224 */ /* 0x004fe200078e02c3 */
[----:B------:R-:W-:Y:S01]  /*38f0*/  BSSY B1, `(.L_x_67) ;  /* 0x0000007000017945 */ /* 0x000fe20003800000 */
[----:B----4-:R-:W-:-:S03]  /*3900*/  IMAD R175, R197, R21, R174 ;  /* 0x00000015c5af7224 */ /* 0x010fc600078e02ae */
[----:B------:R2:W-:Y:S01]  /*3910*/  @!P5 STG.E.U8 desc[UR36][R10.64+0x18], R173 ;  /* 0x000018ad0a00d986 */ /* 0x0005e2000c101124 */
[----:B------:R-:W-:Y:S05]  /*3920*/  @P2 BRA `(.L_x_68) ;  /* 0x00000000000c2947 */ /* 0x000fea0003800000 */
[----:B------:R-:W4:Y:S02]  /*3930*/  LDG.E.U8 R184, desc[UR36][R168.64+0x19] ;  /* 0x00001924a8b87981 */ /* 0x000f24000c1e1100 */
[----:B----4-:R-:W-:-:S05]  /*3940*/  PRMT R172, R184, 0x8880, RZ ;  /* 0x00008880b8ac7816 */ /* 0x010fca00000000ff */
[----:B------:R-:W-:-:S07]  /*3950*/  IMAD R195, R172, R185, RZ ;  /* 0x000000b9acc37224 */ /* 0x000fce00078e02ff */
.L_x_68:
[----:B------:R-:W-:Y:S05]  /*3960*/  BSYNC B1 ;  /* 0x0000000000017941 */ /* 0x000fea0003800000 */
.L_x_67:
[----:B------:R-:W-:Y:S01]  /*3970*/  ISETP.GE.AND P1, PT, R0, 0x81, PT ;  /* 0x000000810000780c */ /* 0x000fe20003f26270 */
[----:B------:R-:W-:Y:S01]  /*3980*/  @!P2 IMAD R183, R183, R186, R195 ;  /* 0x000000bab7b7a224 */ /* 0x000fe200078e02c3 */
[----:B------:R-:W-:Y:S01]  /*3990*/  IADD3.X R5, R15, R171, R175, P4, !PT ;  /* 0x000000ab0f057210 */ /* 0x000fe200027fe4af */
[----:B------:R-:W-:Y:S01]  /*39a0*/  IMAD.WIDE.U32 R20, R197, R20, R192 ;  /* 0x00000014c5147225 */ /* 0x000fe200078e00c0 */
[----:B------:R-:W-:Y:S01]  /*39b0*/  ISETP.LT.OR P4, PT, R187, 0x1, !P1 ;  /* 0x00000001bb00780c */ /* 0x000fe20004f81670 */
[----:B------:R-:W-:Y:S01]  /*39c0*/  BSSY B1, `(.L_x_69) ;  /* 0x0000008000017945 */ /* 0x000fe20003800000 */
[----:B------:R4:W-:Y:S01]  /*39d0*/  @!P2 STG.E.U8 desc[UR36][R10.64+0x19], R183 ;  /* 0x000019b70a00a986 */ /* 0x0009e2000c101124 */
[----:B------:R-:W-:Y:S01]  /*39e0*/  IMAD.IADD R170, R175, 0x1, R21 ;  /* 0x00000001afaa7824 */ /* 0x000fe200078e0215 */
[----:B------:R-:W-:-:S09]  /*39f0*/  IADD3 R14, P2, P5, R188, R14, R20 ;  /* 0x0000000ebc0e7210 */ /* 0x000fd20007d5e014 */
[----:B------:R-:W-:Y:S05]  /*3a00*/  @P4 BRA `(.L_x_70) ;  /* 0x00000000000c4947 */ /* 0x000fea0003800000 */
[----:B------:R-:W5:Y:S02]  /*3a10*/  LDG.E.U8 R184, desc[UR36][R4.64] ;  /* 0x0000002404b87981 */ /* 0x000f64000c1e1100 */
[----:B-----5:R-:W-:-:S05]  /*3a20*/  PRMT R20, R184, 0x8880, RZ ;  /* 0x00008880b8147816 */ /* 0x020fca00000000ff */
[----:B------:R-:W-:-:S07]  /*3a30*/  IMAD R195, R20, R185, RZ ;  /* 0x000000b914c37224 */ /* 0x000fce00078e02ff */
.L_x_70:
[----:B------:R-:W-:Y:S05]  /*3a40*/  BSYNC B1 ;  /* 0x0000000000017941 */ /* 0x000fea0003800000 */
.L_x_69:
[----:B------:R-:W-:Y:S01]  /*3a50*/  @!P4 IMAD R21, R152, R186, R195 ;  /* 0x000000ba9815c224 */ /* 0x000fe200078e02c3 */
[----:B------:R-:W-:Y:S01]  /*3a60*/  IADD3.X R15, R23, R15, R170, P2, P5 ;  /* 0x0000000f170f7210 */ /* 0x000fe200017ea4aa */
[----:B------:R-:W-:Y:S01]  /*3a70*/  BSSY B1, `(.L_x_71) ;  /* 0x0000009000017945 */ /* 0x000fe20003800000 */
[----:B------:R-:W-:Y:S02]  /*3a80*/  ISETP.GE.AND P2, PT, R0, 0x89, PT ;  /* 0x000000890000780c */ /* 0x000fe40003f46270 */
[----:B------:R0:W-:Y:S01]  /*3a90*/  @!P4 STG.E.U8 desc[UR36][R8.64], R21 ;  /* 0x000000150800c986 */ /* 0x0001e2000c101124 */
[C---:B------:R-:W-:Y:S02]  /*3aa0*/  ISETP.LT.OR P4, PT, R187.reuse, 0x2, !P1 ;  /* 0x00000002bb00780c */ /* 0x040fe40004f81670 */
[----:B------:R-:W-:-:S11]  /*3ab0*/  ISETP.LT.OR P5, PT, R187, 0x1, !P2 ;  /* 0x00000001bb00780c */ /* 0x000fd600057a1670 */
[----:B0-----:R-:W-:Y:S05]  /*3ac0*/  @P4 BRA `(.L_x_72) ;  /* 0x00000000000c4947 */ /* 0x001fea0003800000 */
[----:B------:R-:W5:Y:S02]  /*3ad0*/  LDG.E.U8 R184, desc[UR36][R4.64+0x1] ;  /* 0x0000012404b87981 */ /* 0x000f64000c1e1100 */
[----:B-----5:R-:W-:-:S05]  /*3ae0*/  PRMT R0, R184, 0x8880, RZ ;  /* 0x00008880b8007816 */ /* 0x020fca00000000ff */
[----:B------:R-:W-:-:S07]  /*3af0*/  IMAD R195, R0, R185, RZ ;  /* 0x000000b900c37224 */ /* 0x000fce00078e02ff */
.L_x_72:
[----:B------:R-:W-:Y:S05]  /*3b00*/  BSYNC B1 ;  /* 0x0000000000017941 */ /* 0x000fea0003800000 */
.L_x_71:
[----:B------:R-:W-:Y:S01]  /*3b10*/  @!P4 IMAD R153, R153, R186, R195 ;  /* 0x000000ba9999c224 */ /* 0x000fe200078e02c3 */
[----:B------:R-:W-:Y:S04]  /*3b20*/  BSSY B1, `(.L_x_73) ;  /* 0x0000006000017945 */ /* 0x000fe80003800000 */
[----:B------:R0:W-:Y:S01]  /*3b30*/  @!P4 STG.E.U8 desc[UR36][R8.64+0x1], R153 ;  /* 0x000001990800c986 */ /* 0x0001e2000c101124 */
[----:B------:R-:W-:Y:S05]  /*3b40*/  @P5 BRA `(.L_x_74) ;  /* 0x00000000000c5947 */ /* 0x000fea0003800000 */
[----:B------:R-:W5:Y:S02]  /*3b50*/  LDG.E.U8 R184, desc[UR36][R14.64] ;  /* 0x000000240eb87981 */ /* 0x000f64000c1e1100 */
[----:B-----5:R-:W-:-:S05]  /*3b60*/  PRMT R0, R184, 0x8880, RZ ;  /* 0x00008880b8007816 */ /* 0x020fca00000000ff */
[----:B------:R-:W-:-:S07]  /*3b70*/  IMAD R195, R0, R185, RZ ;  /* 0x000000b900c37224 */ /* 0x000fce00078e02ff */
.L_x_74:
[----:B------:R-:W-:Y:S05]  /*3b80*/  BSYNC B1 ;  /* 0x0000000000017941 */ /* 0x000fea0003800000 */
.L_x_73:
[C---:B------:R-:W-:Y:S01]  /*3b90*/  ISETP.LT.OR P4, PT, R187.reuse, 0x2, !P2 ;  /* 0x00000002bb00780c */ /* 0x040fe20005781670 */
[----:B------:R-:W-:Y:S01]  /*3ba0*/  @!P5 IMAD R21, R154, R186, R195 ;  /* 0x000000ba9a15d224 */ /* 0x000fe200078e02c3 */
[----:B------:R-:W-:Y:S04]  /*3bb0*/  BSSY B1, `(.L_x_75) ;  /* 0x0000007000017945 */ /* 0x000fe80003800000 */
[----:B------:R0:W-:Y:S01]  /*3bc0*/  @!P5 STG.E.U8 desc[UR36][R12.64], R21 ;  /* 0x000000150c00d986 */ /* 0x0001e2000c101124 */
[----:B------:R-:W-:-:S06]  /*3bd0*/  ISETP.LT.OR P5, PT, R187, 0x9, !P1 ;  /* 0x00000009bb00780c */ /* 0x000fcc0004fa1670 */
[----:B------:R-:W-:Y:S07]  /*3be0*/  @P4 BRA `(.L_x_76) ;  /* 0x00000000000c4947 */ /* 0x000fee0003800000 */
[----:B------:R-:W5:Y:S02]  /*3bf0*/  LDG.E.U8 R184, desc[UR36][R14.64+0x1] ;  /* 0x000001240eb87981 */ /* 0x000f64000c1e1100 */
[----:B-----5:R-:W-:-:S05]  /*3c00*/  PRMT R0, R184, 0x8880, RZ ;  /* 0x00008880b8007816 */ /* 0x020fca00000000ff */
[----:B------:R-:W-:-:S07]  /*3c10*/  IMAD R195, R0, R185, RZ ;  /* 0x000000b900c37224 */ /* 0x000fce00078e02ff */
.L_x_76:
[----:B------:R-:W-:Y:S05]  /*3c20*/  BSYNC B1 ;  /* 0x0000000000017941 */ /* 0x000fea0003800000 */
.L_x_75:
[----:B------:R-:W-:Y:S01]  /*3c30*/  @!P4 IMAD R155, R155, R186, R195 ;  /* 0x000000ba9b9bc224 */ /* 0x000fe200078e02c3 */
[----:B------:R-:W-:Y:S04]  /*3c40*/  BSSY B1, `(.L_x_77) ;  /* 0x0000006000017945 */ /* 0x000fe80003800000 */
[----:B------:R0:W-:Y:S01]  /*3c50*/  @!P4 STG.E.U8 desc[UR36][R12.64+0x1], R155 ;  /* 0x0000019b0c00c986 */ /* 0x0001e2000c101124 */
[----:B------:R-:W-:Y:S05]  /*3c60*/  @P5 BRA `(.L_x_78) ;  /* 0x00000000000c5947 */ /* 0x000fea0003800000 */
[----:B------:R-:W5:Y:S02]  /*3c70*/  LDG.E.U8 R184, desc[UR36][R4.64+0x8] ;  /* 0x0000082404b87981 */ /* 0x000f64000c1e1100 */
[----:B-----5:R-:W-:-:S05]  /*3c80*/  PRMT R0, R184, 0x8880, RZ ;  /* 0x00008880b8007816 */ /* 0x020fca00000000ff */
[----:B------:R-:W-:-:S07]  /*3c90*/  IMAD R195, R0, R185, RZ ;  /* 0x000000b900c37224 */ /* 0x000fce00078e02ff */
.L_x_78:
[----:B------:R-:W-:Y:S05]  /*3ca0*/  BSYNC B1 ;  /* 0x0000000000017941 */ /* 0x000fea0003800000 */
.L_x_77:
[C---:B------:R-:W-:Y:S01]  /*3cb0*/  ISETP.LT.OR P4, PT, R187.reuse, 0xa, !P1 ;  /* 0x0000000abb00780c */ /* 0x040fe20004f81670 */
[----:B0-----:R-:W-:Y:S01]  /*3cc0*/  @!P5 IMAD R21, R156, R186, R195 ;  /* 0x000000ba9c15d224 */ /* 0x001fe200078e02c3 */
[----:B------:R-:W-:Y:S04]  /*3cd0*/  BSSY B1, `(.L_x_79) ;  /* 0x0000007000017945 */ /* 0x000fe80003800000 */
[----:B------:R0:W-:Y:S01]  /*3ce0*/  @!P5 STG.E.U8 desc[UR36][R8.64+0x8], R21 ;  /* 0x000008150800d986 */ /* 0x0001e2000c101124 */
[----:B------:R-:W-:-:S06]  /*3cf0*/  ISETP.LT.OR P5, PT, R187, 0x9, !P2 ;  /* 0x00000009bb00780c */ /* 0x000fcc00057a1670 */
[----:B------:R-:W-:Y:S07]  /*3d00*/  @P4 BRA `(.L_x_80) ;  /* 0x00000000000c4947 */ /* 0x000fee0003800000 */
[----:B------:R-:W5:Y:S02]  /*3d10*/  LDG.E.U8 R184, desc[UR36][R4.64+0x9] ;  /* 0x0000092404b87981 */ /* 0x000f64000c1e1100 */
[----:B-----5:R-:W-:-:S05]  /*3d20*/  PRMT R0, R184, 0x8880, RZ ;  /* 0x00008880b8007816 */ /* 0x020fca00000000ff */
[----:B------:R-:W-:-:S07]  /*3d30*/  IMAD R195, R0, R185, RZ ;  /* 0x000000b900c37224 */ /* 0x000fce00078e02ff */
.L_x_80:
[----:B------:R-:W-:Y:S05]  /*3d40*/  BSYNC B1 ;  /* 0x0000000000017941 */ /* 0x000fea0003800000 */
.L_x_79:
[----:B------:R-:W-:Y:S01]  /*3d50*/  @!P4 IMAD R157, R157, R186, R195 ;  /* 0x000000ba9d9dc224 */ /* 0x000fe200078e02c3 */
[----:B------:R-:W-:Y:S04]  /*3d60*/  BSSY B1, `(.L_x_81) ;  /* 0x0000006000017945 */ /* 0x000fe80003800000 */
[----:B------:R0:W-:Y:S01]  /*3d70*/  @!P4 STG.E.U8 desc[UR36][R8.64+0x9], R157 ;  /* 0x0000099d0800c986 */ /* 0x0001e2000c101124 */
[----:B------:R-:W-:Y:S05]  /*3d80*/  @P5 BRA `(.L_x_82) ;  /* 0x00000000000c5947 */ /* 0x000fea0003800000 */
[----:B------:R-:W5:Y:S02]  /*3d90*/  LDG.E.U8 R184, desc[UR36][R14.64+0x8] ;  /* 0x000008240eb87981 */ /* 0x000f64000c1e1100 */
[----:B-----5:R-:W-:-:S05]  /*3da0*/  PRMT R0, R184, 0x8880, RZ ;  /* 0x00008880b8007816 */ /* 0x020fca00000000ff */
[----:B------:R-:W-:-:S07]  /*3db0*/  IMAD R195, R0, R185, RZ ;  /* 0x000000b900c37224 */ /* 0x000fce00078e02ff */
.L_x_82:
[----:B------:R-:W-:Y:S05]  /*3dc0*/  BSYNC B1 ;  /* 0x0000000000017941 */ /* 0x000fea0003800000 */
.L_x_81:
        /* <DEDUP_REMOVED lines=9> */
.L_x_84:
[----:B------:R-:W-:Y:S05]  /*3e60*/  BSYNC B1 ;  /* 0x0000000000017941 */ /* 0x000fea0003800000 */
.L_x_83:
[----:B------:R-:W-:Y:S01]  /*3e70*/  @!P4 IMAD R159, R159, R186, R195 ;  /* 0x000000ba9f9fc224 */ /* 0x000fe200078e02c3 */
[----:B------:R-:W-:Y:S04]  /*3e80*/  BSSY B1, `(.L_x_85) ;  /* 0x0000006000017945 */ /* 0x000fe80003800000 */
[----:B------:R0:W-:Y:S01]  /*3e90*/  @!P4 STG.E.U8 desc[UR36][R12.64+0x9], R159 ;  /* 0x0000099f0c00c986 */ /* 0x0001e2000c101124 */
[----:B------:R-:W-:Y:S05]  /*3ea0*/  @P5 BRA `(.L_x_86) ;  /* 0x00000000000c5947 */ /* 0x000fea0003800000 */
[----:B------:R-:W5:Y:S02]  /*3eb0*/  LDG.E.U8 R184, desc[UR36][R4.64+0x10] ;  /* 0x0000102404b87981 */ /* 0x000f64000c1e1100 */
[----:B-----5:R-:W-:-:S05]  /*3ec0*/  PRMT R0, R184, 0x8880, RZ ;  /* 0x00008880b8007816 */ /* 0x020fca00000000ff */
[----:B------:R-:W-:-:S07]  /*3ed0*/  IMAD R195, R0, R185, RZ ;  /* 0x000000b900c37224 */ /* 0x000fce00078e02ff */
.L_x_86:
[----:B------:R-:W-:Y:S05]  /*3ee0*/  BSYNC B1 ;  /* 0x0000000000017941 */ /* 0x000fea0003800000 */
.L_x_85:
        /* <DEDUP_REMOVED lines=9> */
.L_x_88:
[----:B------:R-:W-:Y:S05]  /*3f80*/  BSYNC B1 ;  /* 0x0000000000017941 */ /* 0x000fea0003800000 */
.L_x_87:
[----:B------:R-:W-:Y:S01]  /*3f90*/  @!P4 IMAD R161, R161, R186, R195 ;  /* 0x000000baa1a1c224 */ /* 0x000fe200078e02c3 */
[----:B------:R-:W-:Y:S04]  /*3fa0*/  BSSY B1, `(.L_x_89) ;  /* 0x0000006000017945 */ /* 0x000fe80003800000 */
[----:B------:R0:W-:Y:S01]  /*3fb0*/  @!P4 STG.E.U8 desc[UR36][R8.64+0x11], R161 ;  /* 0x000011a10800c986 */ /* 0x0001e2000c101124 */
[----:B------:R-:W-:Y:S05]  /*3fc0*/  @P5 BRA `(.L_x_90) ;  /* 0x00000000000c5947 */ /* 0x000fea0003800000 */
[----:B------:R-:W5:Y:S02]  /*3fd0*/  LDG.E.U8 R184, desc[UR36][R14.64+0x10] ;  /* 0x000010240eb87981 */ /* 0x000f64000c1e1100 */
[----:B-----5:R-:W-:-:S05]  /*3fe0*/  PRMT R0, R184, 0x8880, RZ ;  /* 0x00008880b8007816 */ /* 0x020fca00000000ff */
[----:B------:R-:W-:-:S07]  /*3ff0*/  IMAD R195, R0, R185, RZ ;  /* 0x000000b900c37224 */ /* 0x000fce00078e02ff */
.L_x_90:
[----:B------:R-:W-:Y:S05]  /*4000*/  BSYNC B1 ;  /* 0x0000000000017941 */ /* 0x000fea0003800000 */
.L_x_89:
        /* <DEDUP_REMOVED lines=9> */
.L_x_92:
[----:B------:R-:W-:Y:S05]  /*40a0*/  BSYNC B1 ;  /* 0x0000000000017941 */ /* 0x000fea0003800000 */
.L_x_91:
[----:B------:R-:W-:Y:S01]  /*40b0*/  @!P4 IMAD R163, R163, R186, R195 ;  /* 0x000000baa3a3c224 */ /* 0x000fe200078e02c3 */
[----:B------:R-:W-:Y:S04]  /*40c0*/  BSSY B1, `(.L_x_93) ;  /* 0x0000006000017945 */ /* 0x000fe80003800000 */
[----:B------:R0:W-:Y:S01]  /*40d0*/  @!P4 STG.E.U8 desc[UR36][R12.64+0x11], R163 ;  /* 0x000011a30c00c986 */ /* 0x0001e2000c101124 */
[----:B------:R-:W-:Y:S05]  /*40e0*/  @P5 BRA `(.L_x_94) ;  /* 0x00000000000c5947 */ /* 0x000fea0003800000 */
[----:B------:R-:W5:Y:S02]  /*40f0*/  LDG.E.U8 R184, desc[UR36][R4.64+0x18] ;  /* 0x0000182404b87981 */ /* 0x000f64000c1e1100 */
[----:B-----5:R-:W-:-:S05]  /*4100*/  PRMT R0, R184, 0x8880, RZ ;  /* 0x00008880b8007816 */ /* 0x020fca00000000ff */
[----:B------:R-:W-:-:S07]  /*4110*/  IMAD R195, R0, R185, RZ ;  /* 0x000000b900c37224 */ /* 0x000fce00078e02ff */
.L_x_94:
[----:B------:R-:W-:Y:S05]  /*4120*/  BSYNC B1 ;  /* 0x0000000000017941 */ /* 0x000fea0003800000 */
.L_x_93:
        /* <DEDUP_REMOVED lines=9> */
.L_x_96:
[----:B------:R-:W-:Y:S05]  /*41c0*/  BSYNC B1 ;  /* 0x0000000000017941 */ /* 0x000fea0003800000 */
.L_x_95:
[----:B------:R-:W-:Y:S01]  /*41d0*/  @!P4 IMAD R165, R165, R186, R195 ;  /* 0x000000baa5a5c224 */ /* 0x000fe200078e02c3 */
[----:B------:R-:W-:Y:S04]  /*41e0*/  BSSY B1, `(.L_x_97) ;  /* 0x0000006000017945 */ /* 0x000fe80003800000 */
[----:B------:R0:W-:Y:S01]  /*41f0*/  @!P4 STG.E.U8 desc[UR36][R8.64+0x19], R165 ;  /* 0x000019a50800c986 */ /* 0x0001e2000c101124 */
[----:B------:R-:W-:Y:S05]  /*4200*/  @P5 BRA `(.L_x_98) ;  /* 0x00000000000c5947 */ /* 0x000fea0003800000 */
[----:B------:R-:W5:Y:S02]  /*4210*/  LDG.E.U8 R184, desc[UR36][R14.64+0x18] ;  /* 0x000018240eb87981 */ /* 0x000f64000c1e1100 */
[----:B-----5:R-:W-:-:S05]  /*4220*/  PRMT R0, R184, 0x8880, RZ ;  /* 0x00008880b8007816 */ /* 0x020fca00000000ff */
[----:B------:R-:W-:-:S07]  /*4230*/  IMAD R195, R0, R185, RZ ;  /* 0x000000b900c37224 */ /* 0x000fce00078e02ff */
.L_x_98:
[----:B------:R-:W-:Y:S05]  /*4240*/  BSYNC B1 ;  /* 0x0000000000017941 */ /* 0x000fea0003800000 */
.L_x_97:
        /* <DEDUP_REMOVED lines=9> */
.L_x_100:
[----:B------:R-:W-:Y:S05]  /*42e0*/  BSYNC B1 ;  /* 0x0000000000017941 */ /* 0x000fea0003800000 */
.L_x_99:
[----:B------:R-:W-:Y:S01]  /*42f0*/  @!P4 IMAD R167, R167, R186, R195 ;  /* 0x000000baa7a7c224 */ /* 0x000fe200078e02c3 */
[----:B------:R-:W-:Y:S04]  /*4300*/  BSSY B1, `(.L_x_101) ;  /* 0x0000006000017945 */ /* 0x000fe80003800000 */
[----:B------:R0:W-:Y:S01]  /*4310*/  @!P4 STG.E.U8 desc[UR36][R12.64+0x19], R167 ;  /* 0x000019a70c00c986 */ /* 0x0001e2000c101124 */
[----:B------:R-:W-:Y:S05]  /*4320*/  @P5 BRA `(.L_x_102) ;  /* 0x00000000000c5947 */ /* 0x000fea0003800000 */
[----:B------:R-:W5:Y:S02]  /*4330*/  LDG.E.U8 R184, desc[UR36][R190.64+0x20] ;  /* 0x00002024beb87981 */ /* 0x000f64000c1e1100 */
[----:B-----5:R-:W-:-:S05]  /*4340*/  PRMT R0, R184, 0x8880, RZ ;  /* 0x00008880b8007816 */ /* 0x020fca00000000ff */
[----:B------:R-:W-:-:S07]  /*4350*/  IMAD R195, R0, R185, RZ ;  /* 0x000000b900c37224 */ /* 0x000fce00078e02ff */
.L_x_102:
[----:B------:R-:W-:Y:S05]  /*4360*/  BSYNC B1 ;  /* 0x0000000000017941 */ /* 0x000fea0003800000 */
.L_x_101:
        /* <DEDUP_REMOVED lines=9> */
.L_x_104:
[----:B------:R-:W-:Y:S05]  /*4400*/  BSYNC B1 ;  /* 0x0000000000017941 */ /* 0x000fea0003800000 */
.L_x_103:
[----:B------:R-:W-:Y:S01]  /*4410*/  @!P4 IMAD R137, R137, R186, R195 ;  /* 0x000000ba8989c224 */ /* 0x000fe200078e02c3 */
[----:B------:R-:W-:Y:S04]  /*4420*/  BSSY B1, `(.L_x_105) ;  /* 0x0000006000017945 */ /* 0x000fe80003800000 */
[----:B------:R0:W-:Y:S01]  /*4430*/  @!P4 STG.E.U8 desc[UR36][R6.64+0x21], R137 ;  /* 0x000021890600c986 */ /* 0x0001e2000c101124 */
[----:B------:R-:W-:Y:S05]  /*4440*/  @P5 BRA `(.L_x_106) ;  /* 0x00000000000c5947 */ /* 0x000fea0003800000 */
[----:B------:R-:W5:Y:S02]  /*4450*/  LDG.E.U8 R184, desc[UR36][R168.64+0x20] ;  /* 0x00002024a8b87981 */ /* 0x000f64000c1e1100 */
[----:B-----5:R-:W-:-:S05]  /*4460*/  PRMT R0, R184, 0x8880, RZ ;  /* 0x00008880b8007816 */ /* 0x020fca00000000ff */
[----:B------:R-:W-:-:S07]  /*4470*/  IMAD R195, R0, R185, RZ ;  /* 0x000000b900c37224 */ /* 0x000fce00078e02ff */
.L_x_106:
[----:B------:R-:W-:Y:S05]  /*4480*/  BSYNC B1 ;  /* 0x0000000000017941 */ /* 0x000fea0003800000 */
.L_x_105:
        /* <DEDUP_REMOVED lines=9> */
.L_x_108:
[----:B------:R-:W-:Y:S05]  /*4520*/  BSYNC B1 ;  /* 0x0000000000017941 */ /* 0x000fea0003800000 */
.L_x_107:
[----:B------:R-:W-:Y:S01]  /*4530*/  @!P4 IMAD R139, R139, R186, R195 ;  /* 0x000000ba8b8bc224 */ /* 0x000fe200078e02c3 */
[----:B------:R-:W-:Y:S04]  /*4540*/  BSSY B1, `(.L_x_109) ;  /* 0x0000006000017945 */ /* 0x000fe80003800000 */
[----:B------:R0:W-:Y:S01]  /*4550*/  @!P4 STG.E.U8 desc[UR36][R10.64+0x21], R139 ;  /* 0x0000218b0a00c986 */ /* 0x0001e2000c101124 */
[----:B------:R-:W-:Y:S05]  /*4560*/  @P5 BRA `(.L_x_110) ;  /* 0x00000000000c5947 */ /* 0x000fea0003800000 */
[----:B------:R-:W5:Y:S02]  /*4570*/  LDG.E.U8 R184, desc[UR36][R190.64+0x28] ;  /* 0x00002824beb87981 */ /* 0x000f64000c1e1100 */
[----:B-----5:R-:W-:-:S05]  /*4580*/  PRMT R0, R184, 0x8880, RZ ;  /* 0x00008880b8007816 */ /* 0x020fca00000000ff */
[----:B------:R-:W-:-:S07]  /*4590*/  IMAD R195, R0, R185, RZ ;  /* 0x000000b900c37224 */ /* 0x000fce00078e02ff */
.L_x_110:
[----:B------:R-:W-:Y:S05]  /*45a0*/  BSYNC B1 ;  /* 0x0000000000017941 */ /* 0x000fea0003800000 */
.L_x_109:
        /* <DEDUP_REMOVED lines=9> */
.L_x_112:
[----:B------:R-:W-:Y:S05]  /*4640*/  BSYNC B1 ;  /* 0x0000000000017941 */ /* 0x000fea0003800000 */
.L_x_111:
[----:B------:R-:W-:Y:S01]  /*4650*/  @!P4 IMAD R141, R141, R186, R195 ;  /* 0x000000ba8d8dc224 */ /* 0x000fe200078e02c3 */
[----:B------:R-:W-:Y:S04]  /*4660*/  BSSY B1, `(.L_x_113) ;  /* 0x0000006000017945 */ /* 0x000fe80003800000 */
[----:B------:R0:W-:Y:S01]  /*4670*/  @!P4 STG.E.U8 desc[UR36][R6.64+0x29], R141 ;  /* 0x0000298d0600c986 */ /* 0x0001e2000c101124 */
[----:B------:R-:W-:Y:S05]  /*4680*/  @P5 BRA `(.L_x_114) ;  /* 0x00000000000c5947 */ /* 0x000fea0003800000 */
[----:B------:R-:W5:Y:S02]  /*4690*/  LDG.E.U8 R184, desc[UR36][R168.64+0x28] ;  /* 0x00002824a8b87981 */ /* 0x000f64000c1e1100 */
[----:B-----5:R-:W-:-:S05]  /*46a0*/  PRMT R0, R184, 0x8880, RZ ;  /* 0x00008880b8007816 */ /* 0x020fca00000000ff */
[----:B------:R-:W-:-:S07]  /*46b0*/  IMAD R195, R0, R185, RZ ;  /* 0x000000b900c37224 */ /* 0x000fce00078e02ff */
.L_x_114:
[----:B------:R-:W-:Y:S05]  /*46c0*/  BSYNC B1 ;  /* 0x0000000000017941 */ /* 0x000fea0003800000 */
.L_x_113:
        /* <DEDUP_REMOVED lines=9> */
.L_x_116:
[----:B------:R-:W-:Y:S05]  /*4760*/  BSYNC B1 ;  /* 0x0000000000017941 */ /* 0x000fea0003800000 */
.L_x_115:
[----:B------:R-:W-:Y:S01]  /*4770*/  @!P4 IMAD R143, R143, R186, R195 ;  /* 0x000000ba8f8fc224 */ /* 0x000fe200078e02c3 */
[----:B------:R-:W-:Y:S04]  /*4780*/  BSSY B1, `(.L_x_117) ;  /* 0x0000006000017945 */ /* 0x000fe80003800000 */
[----:B------:R0:W-:Y:S01]  /*4790*/  @!P4 STG.E.U8 desc[UR36][R10.64+0x29], R143 ;  /* 0x0000298f0a00c986 */ /* 0x0001e2000c101124 */
[----:B------:R-:W-:Y:S05]  /*47a0*/  @P5 BRA `(.L_x_118) ;  /* 0x00000000000c5947 */ /* 0x000fea0003800000 */
[----:B------:R-:W5:Y:S02]  /*47b0*/  LDG.E.U8 R184, desc[UR36][R190.64+0x30] ;  /* 0x00003024beb87981 */ /* 0x000f64000c1e1100 */
[----:B-----5:R-:W-:-:S05]  /*47c0*/  PRMT R0, R184, 0x8880, RZ ;  /* 0x00008880b8007816 */ /* 0x020fca00000000ff */
[----:B------:R-:W-:-:S07]  /*47d0*/  IMAD R195, R0, R185, RZ ;  /* 0x000000b900c37224 */ /* 0x000fce00078e02ff */
.L_x_118:
[----:B------:R-:W-:Y:S05]  /*47e0*/  BSYNC B1 ;  /* 0x0000000000017941 */ /* 0x000fea0003800000 */
.L_x_117:
        /* <DEDUP_REMOVED lines=9> */
.L_x_120:
[----:B------:R-:W-:Y:S05]  /*4880*/  BSYNC B1 ;  /* 0x0000000000017941 */ /* 0x000fea0003800000 */
.L_x_119:
[----:B------:R-:W-:Y:S01]  /*4890*/  @!P4 IMAD R145, R145, R186, R195 ;  /* 0x000000ba9191c224 */ /* 0x000fe200078e02c3 */
[----:B------:R-:W-:Y:S04]  /*48a0*/  BSSY B1, `(.L_x_121) ;  /* 0x0000006000017945 */ /* 0x000fe80003800000 */
[----:B------:R0:W-:Y:S01]  /*48b0*/  @!P4 STG.E.U8 desc[UR36][R6.64+0x31], R145 ;  /* 0x000031910600c986 */ /* 0x0001e2000c101124 */
[----:B------:R-:W-:Y:S05]  /*48c0*/  @P5 BRA `(.L_x_122) ;  /* 0x00000000000c5947 */ /* 0x000fea0003800000 */
[----:B------:R-:W5:Y:S02]  /*48d0*/  LDG.E.U8 R184, desc[UR36][R168.64+0x30] ;  /* 0x00003024a8b87981 */ /* 0x000f64000c1e1100 */
[----:B-----5:R-:W-:-:S05]  /*48e0*/  PRMT R0, R184, 0x8880, RZ ;  /* 0x00008880b8007816 */ /* 0x020fca00000000ff */
[----:B------:R-:W-:-:S07]  /*48f0*/  IMAD R195, R0, R185, RZ ;  /* 0x000000b900c37224 */ /* 0x000fce00078e02ff */
.L_x_122:
[----:B------:R-:W-:Y:S05]  /*4900*/  BSYNC B1 ;  /* 0x0000000000017941 */ /* 0x000fea0003800000 */
.L_x_121:
        /* <DEDUP_REMOVED lines=9> */
.L_x_124:
[----:B------:R-:W-:Y:S05]  /*49a0*/  BSYNC B1 ;  /* 0x0000000000017941 */ /* 0x000fea0003800000 */
.L_x_123:
[----:B------:R-:W-:Y:S01]  /*49b0*/  @!P4 IMAD R147, R147, R186, R195 ;  /* 0x000000ba9393c224 */ /* 0x000fe200078e02c3 */
[----:B------:R-:W-:Y:S04]  /*49c0*/  BSSY B1, `(.L_x_125) ;  /* 0x0000006000017945 */ /* 0x000fe80003800000 */
[----:B------:R0:W-:Y:S01]  /*49d0*/  @!P4 STG.E.U8 desc[UR36][R10.64+0x31], R147 ;  /* 0x000031930a00c986 */ /* 0x0001e2000c101124 */
[----:B------:R-:W-:Y:S05]  /*49e0*/  @P5 BRA `(.L_x_126) ;  /* 0x00000000000c5947 */ /* 0x000fea0003800000 */
[----:B------:R-:W5:Y:S02]  /*49f0*/  LDG.E.U8 R184, desc[UR36][R190.64+0x38] ;  /* 0x00003824beb87981 */ /* 0x000f64000c1e1100 */
[----:B-----5:R-:W-:-:S05]  /*4a00*/  PRMT R0, R184, 0x8880, RZ ;  /* 0x00008880b8007816 */ /* 0x020fca00000000ff */
[----:B------:R-:W-:-:S07]  /*4a10*/  IMAD R195, R0, R185, RZ ;  /* 0x000000b900c37224 */ /* 0x000fce00078e02ff */
.L_x_126:
[----:B------:R-:W-:Y:S05]  /*4a20*/  BSYNC B1 ;  /* 0x0000000000017941 */ /* 0x000fea0003800000 */
.L_x_125:
        /* <DEDUP_REMOVED lines=9> */
.L_x_128:
[----:B------:R-:W-:Y:S05]  /*4ac0*/  BSYNC B1 ;  /* 0x0000000000017941 */ /* 0x000fea0003800000 */
.L_x_127:
[----:B------:R-:W-:Y:S01]  /*4ad0*/  @!P4 IMAD R149, R149, R186, R195 ;  /* 0x000000ba9595c224 */ /* 0x000fe200078e02c3 */
[----:B------:R-:W-:Y:S04]  /*4ae0*/  BSSY B1, `(.L_x_129) ;  /* 0x0000006000017945 */ /* 0x000fe80003800000 */
[----:B------:R0:W-:Y:S01]  /*4af0*/  @!P4 STG.E.U8 desc[UR36][R6.64+0x39], R149 ;  /* 0x000039950600c986 */ /* 0x0001e2000c101124 */
[----:B------:R-:W-:Y:S05]  /*4b00*/  @P5 BRA `(.L_x_130) ;  /* 0x00000000000c5947 */ /* 0x000fea0003800000 */
[----:B------:R-:W5:Y:S02]  /*4b10*/  LDG.E.U8 R184, desc[UR36][R168.64+0x38] ;  /* 0x00003824a8b87981 */ /* 0x000f64000c1e1100 */
[----:B-----5:R-:W-:-:S05]  /*4b20*/  PRMT R0, R184, 0x8880, RZ ;  /* 0x00008880b8007816 */ /* 0x020fca00000000ff */
[----:B------:R-:W-:-:S07]  /*4b30*/  IMAD R195, R0, R185, RZ ;  /* 0x000000b900c37224 */ /* 0x000fce00078e02ff */
.L_x_130:
[----:B------:R-:W-:Y:S05]  /*4b40*/  BSYNC B1 ;  /* 0x0000000000017941 */ /* 0x000fea0003800000 */
.L_x_129:
        /* <DEDUP_REMOVED lines=9> */
.L_x_132:
[----:B------:R-:W-:Y:S05]  /*4be0*/  BSYNC B1 ;  /* 0x0000000000017941 */ /* 0x000fea0003800000 */
.L_x_131:
[----:B------:R-:W-:Y:S01]  /*4bf0*/  @!P4 IMAD R151, R151, R186, R195 ;  /* 0x000000ba9797c224 */ /* 0x000fe200078e02c3 */
[----:B------:R-:W-:Y:S04]  /*4c00*/  BSSY B1, `(.L_x_133) ;  /* 0x0000006000017945 */ /* 0x000fe80003800000 */
[----:B------:R0:W-:Y:S01]  /*4c10*/  @!P4 STG.E.U8 desc[UR36][R10.64+0x39], R151 ;  /* 0x000039970a00c986 */ /* 0x0001e2000c101124 */
[----:B------:R-:W-:Y:S05]  /*4c20*/  @P5 BRA `(.L_x_134) ;  /* 0x00000000000c5947 */ /* 0x000fea0003800000 */
[----:B------:R-:W5:Y:S02]  /*4c30*/  LDG.E.U8 R184, desc[UR36][R4.64+0x20] ;  /* 0x0000202404b87981 */ /* 0x000f64000c1e1100 */
[----:B-----5:R-:W-:-:S05]  /*4c40*/  PRMT R0, R184, 0x8880, RZ ;  /* 0x00008880b8007816 */ /* 0x020fca00000000ff */
[----:B------:R-:W-:-:S07]  /*4c50*/  IMAD R195, R0, R185, RZ ;  /* 0x000000b900c37224 */ /* 0x000fce00078e02ff */
.L_x_134:
[----:B------:R-:W-:Y:S05]  /*4c60*/  BSYNC B1 ;  /* 0x0000000000017941 */ /* 0x000fea0003800000 */
.L_x_133:
        /* <DEDUP_REMOVED lines=9> */
.L_x_136:
[----:B------:R-:W-:Y:S05]  /*4d00*/  BSYNC B1 ;  /* 0x0000000000017941 */ /* 0x000fea0003800000 */
.L_x_135:
[----:B------:R-:W-:Y:S01]  /*4d10*/  @!P4 IMAD R121, R121, R186, R195 ;  /* 0x000000ba7979c224 */ /* 0x000fe200078e02c3 */
[----:B------:R-:W-:Y:S04]  /*4d20*/  BSSY B1, `(.L_x_137) ;  /* 0x0000006000017945 */ /* 0x000fe80003800000 */
[----:B------:R0:W-:Y:S01]  /*4d30*/  @!P4 STG.E.U8 desc[UR36][R8.64+0x21], R121 ;  /* 0x000021790800c986 */ /* 0x0001e2000c101124 */
[----:B------:R-:W-:Y:S05]  /*4d40*/  @P5 BRA `(.L_x_138) ;  /* 0x00000000000c5947 */ /* 0x000fea0003800000 */
[----:B------:R-:W5:Y:S02]  /*4d50*/  LDG.E.U8 R184, desc[UR36][R14.64+0x20] ;  /* 0x000020240eb87981 */ /* 0x000f64000c1e1100 */
[----:B-----5:R-:W-:-:S05]  /*4d60*/  PRMT R0, R184, 0x8880, RZ ;  /* 0x00008880b8007816 */ /* 0x020fca00000000ff */
[----:B------:R-:W-:-:S07]  /*4d70*/  IMAD R195, R0, R185, RZ ;  /* 0x000000b900c37224 */ /* 0x000fce00078e02ff */
.L_x_138:
[----:B------:R-:W-:Y:S05]  /*4d80*/  BSYNC B1 ;  /* 0x0000000000017941 */ /* 0x000fea0003800000 */
.L_x_137:
        /* <DEDUP_REMOVED lines=9> */
.L_x_140:
[----:B------:R-:W-:Y:S05]  /*4e20*/  BSYNC B1 ;  /* 0x0000000000017941 */ /* 0x000fea0003800000 */
.L_x_139:
[----:B------:R-:W-:Y:S01]  /*4e30*/  @!P4 IMAD R123, R123, R186, R195 ;  /* 0x000000ba7b7bc224 */ /* 0x000fe200078e02c3 */
[----:B------:R-:W-:Y:S04]  /*4e40*/  BSSY B1, `(.L_x_141) ;  /* 0x0000006000017945 */ /* 0x000fe80003800000 */
[----:B------:R0:W-:Y:S01]  /*4e50*/  @!P4 STG.E.U8 desc[UR36][R12.64+0x21], R123 ;  /* 0x0000217b0c00c986 */ /* 0x0001e2000c101124 */
[----:B------:R-:W-:Y:S05]  /*4e60*/  @P5 BRA `(.L_x_142) ;  /* 0x00000000000c5947 */ /* 0x000fea0003800000 */
[----:B------:R-:W5:Y:S02]  /*4e70*/  LDG.E.U8 R184, desc[UR36][R4.64+0x28] ;  /* 0x0000282404b87981 */ /* 0x000f64000c1e1100 */
[----:B-----5:R-:W-:-:S05]  /*4e80*/  PRMT R0, R184, 0x8880, RZ ;  /* 0x00008880b8007816 */ /* 0x020fca00000000ff */
[----:B------:R-:W-:-:S07]  /*4e90*/  IMAD R195, R0, R185, RZ ;  /* 0x000000b900c37224 */ /* 0x000fce00078e02ff */
.L_x_142:
[----:B------:R-:W-:Y:S05]  /*4ea0*/  BSYNC B1 ;  /* 0x0000000000017941 */ /* 0x000fea0003800000 */
.L_x_141:
        /* <DEDUP_REMOVED lines=9> */
.L_x_144:
[----:B------:R-:W-:Y:S05]  /*4f40*/  BSYNC B1 ;  /* 0x0000000000017941 */ /* 0x000fea0003800000 */
.L_x_143:
[----:B------:R-:W-:Y:S01]  /*4f50*/  @!P4 IMAD R125, R125, R186, R195 ;  /* 0x000000ba7d7dc224 */ /* 0x000fe200078e02c3 */
[----:B------:R-:W-:Y:S04]  /*4f60*/  BSSY B1, `(.L_x_145) ;  /* 0x0000006000017945 */ /* 0x000fe80003800000 */
[----:B------:R0:W-:Y:S01]  /*4f70*/  @!P4 STG.E.U8 desc[UR36][R8.64+0x29], R125 ;  /* 0x0000297d0800c986 */ /* 0x0001e2000c101124 */
[----:B------:R-:W-:Y:S05]  /*4f80*/  @P5 BRA `(.L_x_146) ;  /* 0x00000000000c5947 */ /* 0x000fea0003800000 */
[----:B------:R-:W5:Y:S02]  /*4f90*/  LDG.E.U8 R184, desc[UR36][R14.64+0x28] ;  /* 0x000028240eb87981 */ /* 0x000f64000c1e1100 */
[----:B-----5:R-:W-:-:S05]  /*4fa0*/  PRMT R0, R184, 0x8880, RZ ;  /* 0x00008880b8007816 */ /* 0x020fca00000000ff */
[----:B------:R-:W-:-:S07]  /*4fb0*/  IMAD R195, R0, R185, RZ ;  /* 0x000000b900c37224 */ /* 0x000fce00078e02ff */
.L_x_146:
[----:B------:R-:W-:Y:S05]  /*4fc0*/  BSYNC B1 ;  /* 0x0000000000017941 */ /* 0x000fea0003800000 */
.L_x_145:
        /* <DEDUP_REMOVED lines=9> */
.L_x_148:
[----:B------:R-:W-:Y:S05]  /*5060*/  BSYNC B1 ;  /* 0x0000000000017941 */ /* 0x000fea0003800000 */
.L_x_147:
[----:B------:R-:W-:Y:S01]  /*5070*/  @!P4 IMAD R127, R127, R186, R195 ;  /* 0x000000ba7f7fc224 */ /* 0x000fe200078e02c3 */
[----:B------:R-:W-:Y:S04]  /*5080*/  BSSY B1, `(.L_x_149) ;  /* 0x0000006000017945 */ /* 0x000fe80003800000 */
[----:B------:R0:W-:Y:S01]  /*5090*/  @!P4 STG.E.U8 desc[UR36][R12.64+0x29], R127 ;  /* 0x0000297f0c00c986 */ /* 0x0001e2000c101124 */
[----:B------:R-:W-:Y:S05]  /*50a0*/  @P5 BRA `(.L_x_150) ;  /* 0x00000000000c5947 */ /* 0x000fea0003800000 */
[----:B------:R-:W5:Y:S02]  /*50b0*/  LDG.E.U8 R184, desc[UR36][R4.64+0x30] ;  /* 0x0000302404b87981 */ /* 0x000f64000c1e1100 */
[----:B-----5:R-:W-:-:S05]  /*50c0*/  PRMT R0, R184, 0x8880, RZ ;  /* 0x00008880b8007816 */ /* 0x020fca00000000ff */
[----:B------:R-:W-:-:S07]  /*50d0*/  IMAD R195, R0, R185, RZ ;  /* 0x000000b900c37224 */ /* 0x000fce00078e02ff */
.L_x_150:
[----:B------:R-:W-:Y:S05]  /*50e0*/  BSYNC B1 ;  /* 0x0000000000017941 */ /* 0x000fea0003800000 */
.L_x_149:
        /* <DEDUP_REMOVED lines=9> */
.L_x_152:
[----:B------:R-:W-:Y:S05]  /*5180*/  BSYNC B1 ;  /* 0x0000000000017941 */ /* 0x000fea0003800000 */
.L_x_151:
[----:B------:R-:W-:Y:S01]  /*5190*/  @!P4 IMAD R129, R129, R186, R195 ;  /* 0x000000ba8181c224 */ /* 0x000fe200078e02c3 */
[----:B------:R-:W-:Y:S04]  /*51a0*/  BSSY B1, `(.L_x_153) ;  /* 0x0000006000017945 */ /* 0x000fe80003800000 */
[----:B------:R0:W-:Y:S01]  /*51b0*/  @!P4 STG.E.U8 desc[UR36][R8.64+0x31], R129 ;  /* 0x000031810800c986 */ /* 0x0001e2000c101124 */
[----:B------:R-:W-:Y:S05]  /*51c0*/  @P5 BRA `(.L_x_154) ;  /* 0x00000000000c5947 */ /* 0x000fea0003800000 */
[----:B------:R-:W5:Y:S02]  /*51d0*/  LDG.E.U8 R184, desc[UR36][R14.64+0x30] ;  /* 0x000030240eb87981 */ /* 0x000f64000c1e1100 */
[----:B-----5:R-:W-:-:S05]  /*51e0*/  PRMT R0, R184, 0x8880, RZ ;  /* 0x00008880b8007816 */ /* 0x020fca00000000ff */
[----:B------:R-:W-:-:S07]  /*51f0*/  IMAD R195, R0, R185, RZ ;  /* 0x000000b900c37224 */ /* 0x000fce00078e02ff */
.L_x_154:
[----:B------:R-:W-:Y:S05]  /*5200*/  BSYNC B1 ;  /* 0x0000000000017941 */ /* 0x000fea0003800000 */
.L_x_153:
        /* <DEDUP_REMOVED lines=9> */
.L_x_156:
[----:B------:R-:W-:Y:S05]  /*52a0*/  BSYNC B1 ;  /* 0x0000000000017941 */ /* 0x000fea0003800000 */
.L_x_155:
[----:B------:R-:W-:Y:S01]  /*52b0*/  @!P4 IMAD R131, R131, R186, R195 ;  /* 0x000000ba8383c224 */ /* 0x000fe200078e02c3 */
[----:B------:R-:W-:Y:S04]  /*52c0*/  BSSY B1, `(.L_x_157) ;  /* 0x0000006000017945 */ /* 0x000fe80003800000 */
[----:B------:R0:W-:Y:S01]  /*52d0*/  @!P4 STG.E.U8 desc[UR36][R12.64+0x31], R131 ;  /* 0x000031830c00c986 */ /* 0x0001e2000c101124 */
[----:B------:R-:W-:Y:S05]  /*52e0*/  @P5 BRA `(.L_x_158) ;  /* 0x00000000000c5947 */ /* 0x000fea0003800000 */
[----:B------:R-:W5:Y:S02]  /*52f0*/  LDG.E.U8 R184, desc[UR36][R4.64+0x38] ;  /* 0x0000382404b87981 */ /* 0x000f64000c1e1100 */
[----:B-----5:R-:W-:-:S05]  /*5300*/  PRMT R0, R184, 0x8880, RZ ;  /* 0x00008880b8007816 */ /* 0x020fca00000000ff */
[----:B------:R-:W-:-:S07]  /*5310*/  IMAD R195, R0, R185, RZ ;  /* 0x000000b900c37224 */ /* 0x000fce00078e02ff */
.L_x_158:
[----:B------:R-:W-:Y:S05]  /*5320*/  BSYNC B1 ;  /* 0x0000000000017941 */ /* 0x000fea0003800000 */
.L_x_157:
        /* <DEDUP_REMOVED lines=9> */
.L_x_160:
[----:B------:R-:W-:Y:S05]  /*53c0*/  BSYNC B1 ;  /* 0x0000000000017941 */ /* 0x000fea0003800000 */
.L_x_159:
[----:B------:R-:W-:Y:S01]  /*53d0*/  @!P4 IMAD R133, R133, R186, R195 ;  /* 0x000000ba8585c224 */ /* 0x000fe200078e02c3 */
[----:B------:R-:W-:Y:S04]  /*53e0*/  BSSY B1, `(.L_x_161) ;  /* 0x0000006000017945 */ /* 0x000fe80003800000 */
[----:B------:R0:W-:Y:S01]  /*53f0*/  @!P4 STG.E.U8 desc[UR36][R8.64+0x39], R133 ;  /* 0x000039850800c986 */ /* 0x0001e2000c101124 */
[----:B------:R-:W-:Y:S05]  /*5400*/  @P5 BRA `(.L_x_162) ;  /* 0x00000000000c5947 */ /* 0x000fea0003800000 */
[----:B------:R-:W5:Y:S02]  /*5410*/  LDG.E.U8 R184, desc[UR36][R14.64+0x38] ;  /* 0x000038240eb87981 */ /* 0x000f64000c1e1100 */
[----:B-----5:R-:W-:-:S05]  /*5420*/  PRMT R0, R184, 0x8880, RZ ;  /* 0x00008880b8007816 */ /* 0x020fca00000000ff */
[----:B------:R-:W-:-:S07]  /*5430*/  IMAD R195, R0, R185, RZ ;  /* 0x000000b900c37224 */ /* 0x000fce00078e02ff */
.L_x_162:
[----:B------:R-:W-:Y:S05]  /*5440*/  BSYNC B1 ;  /* 0x0000000000017941 */ /* 0x000fea0003800000 */
.L_x_161:
        /* <DEDUP_REMOVED lines=9> */
.L_x_164:
[----:B------:R-:W-:Y:S05]  /*54e0*/  BSYNC B1 ;  /* 0x0000000000017941 */ /* 0x000fea0003800000 */
.L_x_163:
[----:B------:R-:W-:Y:S01]  /*54f0*/  @!P4 IMAD R135, R135, R186, R195 ;  /* 0x000000ba8787c224 */ /* 0x000fe200078e02c3 */
[----:B------:R-:W-:Y:S04]  /*5500*/  BSSY B1, `(.L_x_165) ;  /* 0x0000006000017945 */ /* 0x000fe80003800000 */
[----:B------:R0:W-:Y:S01]  /*5510*/  @!P4 STG.E.U8 desc[UR36][R12.64+0x39], R135 ;  /* 0x000039870c00c986 */ /* 0x0001e2000c101124 */
[----:B------:R-:W-:Y:S05]  /*5520*/  @P5 BRA `(.L_x_166) ;  /* 0x00000000000c5947 */ /* 0x000fea0003800000 */
[----:B------:R-:W5:Y:S02]  /*5530*/  LDG.E.U8 R184, desc[UR36][R190.64+0x40] ;  /* 0x00004024beb87981 */ /* 0x000f64000c1e1100 */
[----:B-----5:R-:W-:-:S05]  /*5540*/  PRMT R0, R184, 0x8880, RZ ;  /* 0x00008880b8007816 */ /* 0x020fca00000000ff */
[----:B------:R-:W-:-:S07]  /*5550*/  IMAD R195, R0, R185, RZ ;  /* 0x000000b900c37224 */ /* 0x000fce00078e02ff */
.L_x_166:
[----:B------:R-:W-:Y:S05]  /*5560*/  BSYNC B1 ;  /* 0x0000000000017941 */ /* 0x000fea0003800000 */
.L_x_165:
        /* <DEDUP_REMOVED lines=9> */
.L_x_168:
[----:B------:R-:W-:Y:S05]  /*5600*/  BSYNC B1 ;  /* 0x0000000000017941 */ /* 0x000fea0003800000 */
.L_x_167:
[----:B------:R-:W-:Y:S01]  /*5610*/  @!P4 IMAD R105, R105, R186, R195 ;  /* 0x000000ba6969c224 */ /* 0x000fe200078e02c3 */
[----:B------:R-:W-:Y:S04]  /*5620*/  BSSY B1, `(.L_x_169) ;  /* 0x0000006000017945 */ /* 0x000fe80003800000 */
[----:B------:R0:W-:Y:S01]  /*5630*/  @!P4 STG.E.U8 desc[UR36][R6.64+0x41], R105 ;  /* 0x000041690600c986 */ /* 0x0001e2000c101124 */
[----:B------:R-:W-:Y:S05]  /*5640*/  @P5 BRA `(.L_x_170) ;  /* 0x00000000000c5947 */ /* 0x000fea0003800000 */
[----:B------:R-:W5:Y:S02]  /*5650*/  LDG.E.U8 R184, desc[UR36][R168.64+0x40] ;  /* 0x00004024a8b87981 */ /* 0x000f64000c1e1100 */
[----:B-----5:R-:W-:-:S05]  /*5660*/  PRMT R0, R184, 0x8880, RZ ;  /* 0x00008880b8007816 */ /* 0x020fca00000000ff */
[----:B------:R-:W-:-:S07]  /*5670*/  IMAD R195, R0, R185, RZ ;  /* 0x000000b900c37224 */ /* 0x000fce00078e02ff */
.L_x_170:
[----:B------:R-:W-:Y:S05]  /*5680*/  BSYNC B1 ;  /* 0x0000000000017941 */ /* 0x000fea0003800000 */
.L_x_169:
        /* <DEDUP_REMOVED lines=9> */
.L_x_172:
[----:B------:R-:W-:Y:S05]  /*5720*/  BSYNC B1 ;  /* 0x0000000000017941 */ /* 0x000fea0003800000 */
.L_x_171:
[----:B------:R-:W-:Y:S01]  /*5730*/  @!P4 IMAD R107, R107, R186, R195 ;  /* 0x000000ba6b6bc224 */ /* 0x000fe200078e02c3 */
[----:B------:R-:W-:Y:S04]  /*5740*/  BSSY B1, `(.L_x_173) ;  /* 0x0000006000017945 */ /* 0x000fe80003800000 */
[----:B------:R0:W-:Y:S01]  /*5750*/  @!P4 STG.E.U8 desc[UR36][R10.64+0x41], R107 ;  /* 0x0000416b0a00c986 */ /* 0x0001e2000c101124 */
[----:B------:R-:W-:Y:S05]  /*5760*/  @P5 BRA `(.L_x_174) ;  /* 0x00000000000c5947 */ /* 0x000fea0003800000 */
[----:B------:R-:W5:Y:S02]  /*5770*/  LDG.E.U8 R184, desc[UR36][R190.64+0x48] ;  /* 0x00004824beb87981 */ /* 0x000f64000c1e1100 */
[----:B-----5:R-:W-:-:S05]  /*5780*/  PRMT R0, R184, 0x8880, RZ ;  /* 0x00008880b8007816 */ /* 0x020fca00000000ff */
[----:B------:R-:W-:-:S07]  /*5790*/  IMAD R195, R0, R185, RZ ;  /* 0x000000b900c37224 */ /* 0x000fce00078e02ff */
.L_x_174:
[----:B------:R-:W-:Y:S05]  /*57a0*/  BSYNC B1 ;  /* 0x0000000000017941 */ /* 0x000fea0003800000 */
.L_x_173:
        /* <DEDUP_REMOVED lines=9> */
.L_x_176:
[----:B------:R-:W-:Y:S05]  /*5840*/  BSYNC B1 ;  /* 0x0000000000017941 */ /* 0x000fea0003800000 */
.L_x_175:
[----:B------:R-:W-:Y:S01]  /*5850*/  @!P4 IMAD R109, R109, R186, R195 ;  /* 0x000000ba6d6dc224 */ /* 0x000fe200078e02c3 */
[----:B------:R-:W-:Y:S04]  /*5860*/  BSSY B1, `(.L_x_177) ;  /* 0x0000006000017945 */ /* 0x000fe80003800000 */
[----:B------:R0:W-:Y:S01]  /*5870*/  @!P4 STG.E.U8 desc[UR36][R6.64+0x49], R109 ;  /* 0x0000496d0600c986 */ /* 0x0001e2000c101124 */
[----:B------:R-:W-:Y:S05]  /*5880*/  @P5 BRA `(.L_x_178) ;  /* 0x00000000000c5947 */ /* 0x000fea0003800000 */
[----:B------:R-:W5:Y:S02]  /*5890*/  LDG.E.U8 R184, desc[UR36][R168.64+0x48] ;  /* 0x00004824a8b87981 */ /* 0x000f64000c1e1100 */
[----:B-----5:R-:W-:-:S05]  /*58a0*/  PRMT R0, R184, 0x8880, RZ ;  /* 0x00008880b8007816 */ /* 0x020fca00000000ff */
[----:B------:R-:W-:-:S07]  /*58b0*/  IMAD R195, R0, R185, RZ ;  /* 0x000000b900c37224 */ /* 0x000fce00078e02ff */
.L_x_178:
[----:B------:R-:W-:Y:S05]  /*58c0*/  BSYNC B1 ;  /* 0x0000000000017941 */ /* 0x000fea0003800000 */
.L_x_177:
        /* <DEDUP_REMOVED lines=9> */
.L_x_180:
[----:B------:R-:W-:Y:S05]  /*5960*/  BSYNC B1 ;  /* 0x0000000000017941 */ /* 0x000fea0003800000 */
.L_x_179:
[----:B------:R-:W-:Y:S01]  /*5970*/  @!P4 IMAD R111, R111, R186, R195 ;  /* 0x000000ba6f6fc224 */ /* 0x000fe200078e02c3 */
[----:B------:R-:W-:Y:S04]  /*5980*/  BSSY B1, `(.L_x_181) ;  /* 0x0000006000017945 */ /* 0x000fe80003800000 */
[----:B------:R0:W-:Y:S01]  /*5990*/  @!P4 STG.E.U8 desc[UR36][R10.64+0x49], R111 ;  /* 0x0000496f0a00c986 */ /* 0x0001e2000c101124 */
[----:B------:R-:W-:Y:S05]  /*59a0*/  @P5 BRA `(.L_x_182) ;  /* 0x00000000000c5947 */ /* 0x000fea0003800000 */
[----:B------:R-:W5:Y:S02]  /*59b0*/  LDG.E.U8 R184, desc[UR36][R190.64+0x50] ;  /* 0x00005024beb87981 */ /* 0x000f64000c1e1100 */
[----:B-----5:R-:W-:-:S05]  /*59c0*/  PRMT R0, R184, 0x8880, RZ ;  /* 0x00008880b8007816 */ /* 0x020fca00000000ff */
[----:B------:R-:W-:-:S07]  /*59d0*/  IMAD R195, R0, R185, RZ ;  /* 0x000000b900c37224 */ /* 0x000fce00078e02ff */
.L_x_182:
[----:B------:R-:W-:Y:S05]  /*59e0*/  BSYNC B1 ;  /* 0x0000000000017941 */ /* 0x000fea0003800000 */
.L_x_181:
        /* <DEDUP_REMOVED lines=9> */
.L_x_184:
[----:B------:R-:W-:Y:S05]  /*5a80*/  BSYNC B1 ;  /* 0x0000000000017941 */ /* 0x000fea0003800000 */
.L_x_183:
[----:B------:R-:W-:Y:S01]  /*5a90*/  @!P4 IMAD R113, R113, R186, R195 ;  /* 0x000000ba7171c224 */ /* 0x000fe200078e02c3 */
[----:B------:R-:W-:Y:S04]  /*5aa0*/  BSSY B1, `(.L_x_185) ;  /* 0x0000006000017945 */ /* 0x000fe80003800000 */
[----:B------:R0:W-:Y:S01]  /*5ab0*/  @!P4 STG.E.U8 desc[UR36][R6.64+0x51], R113 ;  /* 0x000051710600c986 */ /* 0x0001e2000c101124 */
[----:B------:R-:W-:Y:S05]  /*5ac0*/  @P5 BRA `(.L_x_186) ;  /* 0x00000000000c5947 */ /* 0x000fea0003800000 */
[----:B------:R-:W5:Y:S02]  /*5ad0*/  LDG.E.U8 R184, desc[UR36][R168.64+0x50] ;  /* 0x00005024a8b87981 */ /* 0x000f64000c1e1100 */
[----:B-----5:R-:W-:-:S05]  /*5ae0*/  PRMT R0, R184, 0x8880, RZ ;  /* 0x00008880b8007816 */ /* 0x020fca00000000ff */
[----:B------:R-:W-:-:S07]  /*5af0*/  IMAD R195, R0, R185, RZ ;  /* 0x000000b900c37224 */ /* 0x000fce00078e02ff */
.L_x_186:
[----:B------:R-:W-:Y:S05]  /*5b00*/  BSYNC B1 ;  /* 0x0000000000017941 */ /* 0x000fea0003800000 */
.L_x_185:
        /* <DEDUP_REMOVED lines=9> */
.L_x_188:
[----:B------:R-:W-:Y:S05]  /*5ba0*/  BSYNC B1 ;  /* 0x0000000000017941 */ /* 0x000fea0003800000 */
.L_x_187:
[----:B------:R-:W-:Y:S01]  /*5bb0*/  @!P4 IMAD R115, R115, R186, R195 ;  /* 0x000000ba7373c224 */ /* 0x000fe200078e02c3 */
[----:B------:R-:W-:Y:S04]  /*5bc0*/  BSSY B1, `(.L_x_189) ;  /* 0x0000006000017945 */ /* 0x000fe80003800000 */
[----:B------:R0:W-:Y:S01]  /*5bd0*/  @!P4 STG.E.U8 desc[UR36][R10.64+0x51], R115 ;  /* 0x000051730a00c986 */ /* 0x0001e2000c101124 */
[----:B------:R-:W-:Y:S05]  /*5be0*/  @P5 BRA `(.L_x_190) ;  /* 0x00000000000c5947 */ /* 0x000fea0003800000 */
[----:B------:R-:W5:Y:S02]  /*5bf0*/  LDG.E.U8 R184, desc[UR36][R190.64+0x58] ;  /* 0x00005824beb87981 */ /* 0x000f64000c1e1100 */
[----:B-----5:R-:W-:-:S05]  /*5c00*/  PRMT R0, R184, 0x8880, RZ ;  /* 0x00008880b8007816 */ /* 0x020fca00000000ff */
[----:B------:R-:W-:-:S07]  /*5c10*/  IMAD R195, R0, R185, RZ ;  /* 0x000000b900c37224 */ /* 0x000fce00078e02ff */
.L_x_190:
[----:B------:R-:W-:Y:S05]  /*5c20*/  BSYNC B1 ;  /* 0x0000000000017941 */ /* 0x000fea0003800000 */
.L_x_189:
        /* <DEDUP_REMOVED lines=9> */
.L_x_192:
[----:B------:R-:W-:Y:S05]  /*5cc0*/  BSYNC B1 ;  /* 0x0000000000017941 */ /* 0x000fea0003800000 */
.L_x_191:
[----:B------:R-:W-:Y:S01]  /*5cd0*/  @!P4 IMAD R117, R117, R186, R195 ;  /* 0x000000ba7575c224 */ /* 0x000fe200078e02c3 */
[----:B------:R-:W-:Y:S04]  /*5ce0*/  BSSY B1, `(.L_x_193) ;  /* 0x0000006000017945 */ /* 0x000fe80003800000 */
[----:B------:R0:W-:Y:S01]  /*5cf0*/  @!P4 STG.E.U8 desc[UR36][R6.64+0x59], R117 ;  /* 0x000059750600c986 */ /* 0x0001e2000c101124 */
[----:B------:R-:W-:Y:S05]  /*5d00*/  @P5 BRA `(.L_x_194) ;  /* 0x00000000000c5947 */ /* 0x000fea0003800000 */
[----:B------:R-:W5:Y:S02]  /*5d10*/  LDG.E.U8 R184, desc[UR36][R168.64+0x58] ;  /* 0x00005824a8b87981 */ /* 0x000f64000c1e1100 */
[----:B-----5:R-:W-:-:S05]  /*5d20*/  PRMT R0, R184, 0x8880, RZ ;  /* 0x00008880b8007816 */ /* 0x020fca00000000ff */
[----:B------:R-:W-:-:S07]  /*5d30*/  IMAD R195, R0, R185, RZ ;  /* 0x000000b900c37224 */ /* 0x000fce00078e02ff */
.L_x_194:
[----:B------:R-:W-:Y:S05]  /*5d40*/  BSYNC B1 ;  /* 0x0000000000017941 */ /* 0x000fea0003800000 */
.L_x_193:
        /* <DEDUP_REMOVED lines=9> */
.L_x_196:
[----:B------:R-:W-:Y:S05]  /*5de0*/  BSYNC B1 ;  /* 0x0000000000017941 */ /* 0x000fea0003800000 */
.L_x_195:
[----:B------:R-:W-:Y:S01]  /*5df0*/  @!P4 IMAD R119, R119, R186, R195 ;  /* 0x000000ba7777c224 */ /* 0x000fe200078e02c3 */
[----:B------:R-:W-:Y:S04]  /*5e00*/  BSSY B1, `(.L_x_197) ;  /* 0x0000006000017945 */ /* 0x000fe80003800000 */
[----:B------:R0:W-:Y:S01]  /*5e10*/  @!P4 STG.E.U8 desc[UR36][R10.64+0x59], R119 ;  /* 0x000059770a00c986 */ /* 0x0001e2000c101124 */
[----:B------:R-:W-:Y:S05]  /*5e20*/  @P5 BRA `(.L_x_198) ;  /* 0x00000000000c5947 */ /* 0x000fea0003800000 */
[----:B------:R-:W5:Y:S02]  /*5e30*/  LDG.E.U8 R184, desc[UR36][R4.64+0x40] ;  /* 0x0000402404b87981 */ /* 0x000f64000c1e1100 */
[----:B-----5:R-:W-:-:S05]  /*5e40*/  PRMT R0, R184, 0x8880, RZ ;  /* 0x00008880b8007816 */ /* 0x020fca00000000ff */
[----:B------:R-:W-:-:S07]  /*5e50*/  IMAD R195, R0, R185, RZ ;  /* 0x000000b900c37224 */ /* 0x000fce00078e02ff */
.L_x_198:
[----:B------:R-:W-:Y:S05]  /*5e60*/  BSYNC B1 ;  /* 0x0000000000017941 */ /* 0x000fea0003800000 */
.L_x_197:
        /* <DEDUP_REMOVED lines=9> */
.L_x_200:
[----:B------:R-:W-:Y:S05]  /*5f00*/  BSYNC B1 ;  /* 0x0000000000017941 */ /* 0x000fea0003800000 */
.L_x_199:
[----:B------:R-:W-:Y:S01]  /*5f10*/  @!P4 IMAD R89, R89, R186, R195 ;  /* 0x000000ba5959c224 */ /* 0x000fe200078e02c3 */
[----:B------:R-:W-:Y:S04]  /*5f20*/  BSSY B1, `(.L_x_201) ;  /* 0x0000006000017945 */ /* 0x000fe80003800000 */
[----:B------:R0:W-:Y:S01]  /*5f30*/  @!P4 STG.E.U8 desc[UR36][R8.64+0x41], R89 ;  /* 0x000041590800c986 */ /* 0x0001e2000c101124 */
[----:B------:R-:W-:Y:S05]  /*5f40*/  @P5 BRA `(.L_x_202) ;  /* 0x00000000000c5947 */ /* 0x000fea0003800000 */
[----:B------:R-:W5:Y:S02]  /*5f50*/  LDG.E.U8 R184, desc[UR36][R14.64+0x40] ;  /* 0x000040240eb87981 */ /* 0x000f64000c1e1100 */
[----:B-----5:R-:W-:-:S05]  /*5f60*/  PRMT R0, R184, 0x8880, RZ ;  /* 0x00008880b8007816 */ /* 0x020fca00000000ff */
[----:B------:R-:W-:-:S07]  /*5f70*/  IMAD R195, R0, R185, RZ ;  /* 0x000000b900c37224 */ /* 0x000fce00078e02ff */
.L_x_202:
[----:B------:R-:W-:Y:S05]  /*5f80*/  BSYNC B1 ;  /* 0x0000000000017941 */ /* 0x000fea0003800000 */
.L_x_201:
        /* <DEDUP_REMOVED lines=9> */
.L_x_204:
[----:B------:R-:W-:Y:S05]  /*6020*/  BSYNC B1 ;  /* 0x0000000000017941 */ /* 0x000fea0003800000 */
.L_x_203:
[----:B------:R-:W-:Y:S01]  /*6030*/  @!P4 IMAD R91, R91, R186, R195 ;  /* 0x000000ba5b5bc224 */ /* 0x000fe200078e02c3 */
[----:B------:R-:W-:Y:S04]  /*6040*/  BSSY B1, `(.L_x_205) ;  /* 0x0000006000017945 */ /* 0x000fe80003800000 */
[----:B------:R0:W-:Y:S01]  /*6050*/  @!P4 STG.E.U8 desc[UR36][R12.64+0x41], R91 ;  /* 0x0000415b0c00c986 */ /* 0x0001e2000c101124 */
[----:B------:R-:W-:Y:S05]  /*6060*/  @P5 BRA `(.L_x_206) ;  /* 0x00000000000c5947 */ /* 0x000fea0003800000 */
[----:B------:R-:W5:Y:S02]  /*6070*/  LDG.E.U8 R184, desc[UR36][R4.64+0x48] ;  /* 0x0000482404b87981 */ /* 0x000f64000c1e1100 */
[----:B-----5:R-:W-:-:S05]  /*6080*/  PRMT R0, R184, 0x8880, RZ ;  /* 0x00008880b8007816 */ /* 0x020fca00000000ff */
[----:B------:R-:W-:-:S07]  /*6090*/  IMAD R195, R0, R185, RZ ;  /* 0x000000b900c37224 */ /* 0x000fce00078e02ff */
.L_x_206:
[----:B------:R-:W-:Y:S05]  /*60a0*/  BSYNC B1 ;  /* 0x0000000000017941 */ /* 0x000fea0003800000 */
.L_x_205:
        /* <DEDUP_REMOVED lines=9> */
.L_x_208:
[----:B------:R-:W-:Y:S05]  /*6140*/  BSYNC B1 ;  /* 0x0000000000017941 */ /* 0x000fea0003800000 */
.L_x_207:
[----:B------:R-:W-:Y:S01]  /*6150*/  @!P4 IMAD R93, R93, R186, R195 ;  /* 0x000000ba5d5dc224 */ /* 0x000fe200078e02c3 */
[----:B------:R-:W-:Y:S04]  /*6160*/  BSSY B1, `(.L_x_209) ;  /* 0x0000006000017945 */ /* 0x000fe80003800000 */
[----:B------:R0:W-:Y:S01]  /*6170*/  @!P4 STG.E.U8 desc[UR36][R8.64+0x49], R93 ;  /* 0x0000495d0800c986 */ /* 0x0001e2000c101124 */
[----:B------:R-:W-:Y:S05]  /*6180*/  @P5 BRA `(.L_x_210) ;  /* 0x00000000000c5947 */ /* 0x000fea0003800000 */
[----:B------:R-:W5:Y:S02]  /*6190*/  LDG.E.U8 R184, desc[UR36][R14.64+0x48] ;  /* 0x000048240eb87981 */ /* 0x000f64000c1e1100 */
[----:B-----5:R-:W-:-:S05]  /*61a0*/  PRMT R0, R184, 0x8880, RZ ;  /* 0x00008880b8007816 */ /* 0x020fca00000000ff */
[----:B------:R-:W-:-:S07]  /*61b0*/  IMAD R195, R0, R185, RZ ;  /* 0x000000b900c37224 */ /* 0x000fce00078e02ff */
.L_x_210:
[----:B------:R-:W-:Y:S05]  /*61c0*/  BSYNC B1 ;  /* 0x0000000000017941 */ /* 0x000fea0003800000 */
.L_x_209:
        /* <DEDUP_REMOVED lines=9> */
.L_x_212:
[----:B------:R-:W-:Y:S05]  /*6260*/  BSYNC B1 ;  /* 0x0000000000017941 */ /* 0x000fea0003800000 */
.L_x_211:
[----:B------:R-:W-:Y:S01]  /*6270*/  @!P4 IMAD R95, R95, R186, R195 ;  /* 0x000000ba5f5fc224 */ /* 0x000fe200078e02c3 */
[----:B------:R-:W-:Y:S04]  /*6280*/  BSSY B1, `(.L_x_213) ;  /* 0x0000006000017945 */ /* 0x000fe80003800000 */
[----:B------:R0:W-:Y:S01]  /*6290*/  @!P4 STG.E.U8 desc[UR36][R12.64+0x49], R95 ;  /* 0x0000495f0c00c986 */ /* 0x0001e2000c101124 */
[----:B------:R-:W-:Y:S05]  /*62a0*/  @P5 BRA `(.L_x_214) ;  /* 0x00000000000c5947 */ /* 0x000fea0003800000 */
[----:B------:R-:W5:Y:S02]  /*62b0*/  LDG.E.U8 R184, desc[UR36][R4.64+0x50] ;  /* 0x0000502404b87981 */ /* 0x000f64000c1e1100 */
[----:B-----5:R-:W-:-:S05]  /*62c0*/  PRMT R0, R184, 0x8880, RZ ;  /* 0x00008880b8007816 */ /* 0x020fca00000000ff */
[----:B------:R-:W-:-:S07]  /*62d0*/  IMAD R195, R0, R185, RZ ;  /* 0x000000b900c37224 */ /* 0x000fce00078e02ff */
.L_x_214:
[----:B------:R-:W-:Y:S05]  /*62e0*/  BSYNC B1 ;  /* 0x0000000000017941 */ /* 0x000fea0003800000 */
.L_x_213:
        /* <DEDUP_REMOVED lines=9> */
.L_x_216:
[----:B------:R-:W-:Y:S05]  /*6380*/  BSYNC B1 ;  /* 0x0000000000017941 */ /* 0x000fea0003800000 */
.L_x_215:
[----:B------:R-:W-:Y:S01]  /*6390*/  @!P4 IMAD R97, R97, R186, R195 ;  /* 0x000000ba6161c224 */ /* 0x000fe200078e02c3 */
[----:B------:R-:W-:Y:S04]  /*63a0*/  BSSY B1, `(.L_x_217) ;  /* 0x0000006000017945 */ /* 0x000fe80003800000 */
[----:B------:R0:W-:Y:S01]  /*63b0*/  @!P4 STG.E.U8 desc[UR36][R8.64+0x51], R97 ;  /* 0x000051610800c986 */ /* 0x0001e2000c101124 */
[----:B------:R-:W-:Y:S05]  /*63c0*/  @P5 BRA `(.L_x_218) ;  /* 0x00000000000c5947 */ /* 0x000fea0003800000 */
[----:B------:R-:W5:Y:S02]  /*63d0*/  LDG.E.U8 R184, desc[UR36][R14.64+0x50] ;  /* 0x000050240eb87981 */ /* 0x000f64000c1e1100 */
[----:B-----5:R-:W-:-:S05]  /*63e0*/  PRMT R0, R184, 0x8880, RZ ;  /* 0x00008880b8007816 */ /* 0x020fca00000000ff */
[----:B------:R-:W-:-:S07]  /*63f0*/  IMAD R195, R0, R185, RZ ;  /* 0x000000b900c37224 */ /* 0x000fce00078e02ff */
.L_x_218:
[----:B------:R-:W-:Y:S05]  /*6400*/  BSYNC B1 ;  /* 0x0000000000017941 */ /* 0x000fea0003800000 */
.L_x_217:
        /* <DEDUP_REMOVED lines=9> */
.L_x_220:
[----:B------:R-:W-:Y:S05]  /*64a0*/  BSYNC B1 ;  /* 0x0000000000017941 */ /* 0x000fea0003800000 */
.L_x_219:
[----:B------:R-:W-:Y:S01]  /*64b0*/  @!P4 IMAD R99, R99, R186, R195 ;  /* 0x000000ba6363c224 */ /* 0x000fe200078e02c3 */
[----:B------:R-:W-:Y:S04]  /*64c0*/  BSSY B1, `(.L_x_221) ;  /* 0x0000006000017945 */ /* 0x000fe80003800000 */
[----:B------:R0:W-:Y:S01]  /*64d0*/  @!P4 STG.E.U8 desc[UR36][R12.64+0x51], R99 ;  /* 0x000051630c00c986 */ /* 0x0001e2000c101124 */
[----:B------:R-:W-:Y:S05]  /*64e0*/  @P5 BRA `(.L_x_222) ;  /* 0x00000000000c5947 */ /* 0x000fea0003800000 */
[----:B------:R-:W5:Y:S02]  /*64f0*/  LDG.E.U8 R184, desc[UR36][R4.64+0x58] ;  /* 0x0000582404b87981 */ /* 0x000f64000c1e1100 */
[----:B-----5:R-:W-:-:S05]  /*6500*/  PRMT R0, R184, 0x8880, RZ ;  /* 0x00008880b8007816 */ /* 0x020fca00000000ff */
[----:B------:R-:W-:-:S07]  /*6510*/  IMAD R195, R0, R185, RZ ;  /* 0x000000b900c37224 */ /* 0x000fce00078e02ff */
.L_x_222:
[----:B------:R-:W-:Y:S05]  /*6520*/  BSYNC B1 ;  /* 0x0000000000017941 */ /* 0x000fea0003800000 */
.L_x_221:
        /* <DEDUP_REMOVED lines=9> */
.L_x_224:
[----:B------:R-:W-:Y:S05]  /*65c0*/  BSYNC B1 ;  /* 0x0000000000017941 */ /* 0x000fea0003800000 */
.L_x_223:
[----:B------:R-:W-:Y:S01]  /*65d0*/  @!P4 IMAD R101, R101, R186, R195 ;  /* 0x000000ba6565c224 */ /* 0x000fe200078e02c3 */
[----:B------:R-:W-:Y:S04]  /*65e0*/  BSSY B1, `(.L_x_225) ;  /* 0x0000006000017945 */ /* 0x000fe80003800000 */
[----:B------:R0:W-:Y:S01]  /*65f0*/  @!P4 STG.E.U8 desc[UR36][R8.64+0x59], R101 ;  /* 0x000059650800c986 */ /* 0x0001e2000c101124 */
[----:B------:R-:W-:Y:S05]  /*6600*/  @P5 BRA `(.L_x_226) ;  /* 0x00000000000c5947 */ /* 0x000fea0003800000 */
[----:B------:R-:W5:Y:S02]  /*6610*/  LDG.E.U8 R184, desc[UR36][R14.64+0x58] ;  /* 0x000058240eb87981 */ /* 0x000f64000c1e1100 */
[----:B-----5:R-:W-:-:S05]  /*6620*/  PRMT R0, R184, 0x8880, RZ ;  /* 0x00008880b8007816 */ /* 0x020fca00000000ff */
[----:B------:R-:W-:-:S07]  /*6630*/  IMAD R195, R0, R185, RZ ;  /* 0x000000b900c37224 */ /* 0x000fce00078e02ff */
.L_x_226:
[----:B------:R-:W-:Y:S05]  /*6640*/  BSYNC B1 ;  /* 0x0000000000017941 */ /* 0x000fea0003800000 */
.L_x_225:
        /* <DEDUP_REMOVED lines=9> */
.L_x_228:
[----:B------:R-:W-:Y:S05]  /*66e0*/  BSYNC B1 ;  /* 0x0000000000017941 */ /* 0x000fea0003800000 */
.L_x_227:
[----:B------:R-:W-:Y:S01]  /*66f0*/  @!P4 IMAD R103, R103, R186, R195 ;  /* 0x000000ba6767c224 */ /* 0x000fe200078e02c3 */
[----:B------:R-:W-:Y:S04]  /*6700*/  BSSY B1, `(.L_x_229) ;  /* 0x0000006000017945 */ /* 0x000fe80003800000 */
[----:B------:R0:W-:Y:S01]  /*6710*/  @!P4 STG.E.U8 desc[UR36][R12.64+0x59], R103 ;  /* 0x000059670c00c986 */ /* 0x0001e2000c101124 */
[----:B------:R-:W-:Y:S05]  /*6720*/  @P5 BRA `(.L_x_230) ;  /* 0x00000000000c5947 */ /* 0x000fea0003800000 */
[----:B------:R-:W5:Y:S02]  /*6730*/  LDG.E.U8 R184, desc[UR36][R190.64+0x60] ;  /* 0x00006024beb87981 */ /* 0x000f64000c1e1100 */
[----:B-----5:R-:W-:-:S05]  /*6740*/  PRMT R0, R184, 0x8880, RZ ;  /* 0x00008880b8007816 */ /* 0x020fca00000000ff */
[----:B------:R-:W-:-:S07]  /*6750*/  IMAD R195, R0, R185, RZ ;  /* 0x000000b900c37224 */ /* 0x000fce00078e02ff */
.L_x_230:
[----:B------:R-:W-:Y:S05]  /*6760*/  BSYNC B1 ;  /* 0x0000000000017941 */ /* 0x000fea0003800000 */
.L_x_229:
        /* <DEDUP_REMOVED lines=9> */
.L_x_232:
[----:B------:R-:W-:Y:S05]  /*6800*/  BSYNC B1 ;  /* 0x0000000000017941 */ /* 0x000fea0003800000 */
.L_x_231:
[----:B------:R-:W-:Y:S01]  /*6810*/  @!P4 IMAD R73, R73, R186, R195 ;  /* 0x000000ba4949c224 */ /* 0x000fe200078e02c3 */
[----:B------:R-:W-:Y:S04]  /*6820*/  BSSY B1, `(.L_x_233) ;  /* 0x0000006000017945 */ /* 0x000fe80003800000 */
[----:B------:R0:W-:Y:S01]  /*6830*/  @!P4 STG.E.U8 desc[UR36][R6.64+0x61], R73 ;  /* 0x000061490600c986 */ /* 0x0001e2000c101124 */
[----:B------:R-:W-:Y:S05]  /*6840*/  @P5 BRA `(.L_x_234) ;  /* 0x00000000000c5947 */ /* 0x000fea0003800000 */
[----:B------:R-:W5:Y:S02]  /*6850*/  LDG.E.U8 R184, desc[UR36][R168.64+0x60] ;  /* 0x00006024a8b87981 */ /* 0x000f64000c1e1100 */
[----:B-----5:R-:W-:-:S05]  /*6860*/  PRMT R0, R184, 0x8880, RZ ;  /* 0x00008880b8007816 */ /* 0x020fca00000000ff */
[----:B------:R-:W-:-:S07]  /*6870*/  IMAD R195, R0, R185, RZ ;  /* 0x000000b900c37224 */ /* 0x000fce00078e02ff */
.L_x_234:
[----:B------:R-:W-:Y:S05]  /*6880*/  BSYNC B1 ;  /* 0x0000000000017941 */ /* 0x000fea0003800000 */
.L_x_233:
        /* <DEDUP_REMOVED lines=9> */
.L_x_236:
[----:B------:R-:W-:Y:S05]  /*6920*/  BSYNC B1 ;  /* 0x0000000000017941 */ /* 0x000fea0003800000 */
.L_x_235:
[----:B------:R-:W-:Y:S01]  /*6930*/  @!P4 IMAD R75, R75, R186, R195 ;  /* 0x000000ba4b4bc224 */ /* 0x000fe200078e02c3 */
[----:B------:R-:W-:Y:S04]  /*6940*/  BSSY B1, `(.L_x_237) ;  /* 0x0000006000017945 */ /* 0x000fe80003800000 */
[----:B------:R0:W-:Y:S01]  /*6950*/  @!P4 STG.E.U8 desc[UR36][R10.64+0x61], R75 ;  /* 0x0000614b0a00c986 */ /* 0x0001e2000c101124 */
[----:B------:R-:W-:Y:S05]  /*6960*/  @P5 BRA `(.L_x_238) ;  /* 0x00000000000c5947 */ /* 0x000fea0003800000 */
[----:B------:R-:W5:Y:S02]  /*6970*/  LDG.E.U8 R184, desc[UR36][R190.64+0x68] ;  /* 0x00006824beb87981 */ /* 0x000f64000c1e1100 */
[----:B-----5:R-:W-:-:S05]  /*6980*/  PRMT R0, R184, 0x8880, RZ ;  /* 0x00008880b8007816 */ /* 0x020fca00000000ff */
[----:B------:R-:W-:-:S07]  /*6990*/  IMAD R195, R0, R185, RZ ;  /* 0x000000b900c37224 */ /* 0x000fce00078e02ff */
.L_x_238:
[----:B------:R-:W-:Y:S05]  /*69a0*/  BSYNC B1 ;  /* 0x0000000000017941 */ /* 0x000fea0003800000 */
.L_x_237:
        /* <DEDUP_REMOVED lines=9> */
.L_x_240:
[----:B------:R-:W-:Y:S05]  /*6a40*/  BSYNC B1 ;  /* 0x0000000000017941 */ /* 0x000fea0003800000 */
.L_x_239:
[----:B------:R-:W-:Y:S01]  /*6a50*/  @!P4 IMAD R77, R77, R186, R195 ;  /* 0x000000ba4d4dc224 */ /* 0x000fe200078e02c3 */
[----:B------:R-:W-:Y:S04]  /*6a60*/  BSSY B1, `(.L_x_241) ;  /* 0x0000006000017945 */ /* 0x000fe80003800000 */
[----:B------:R0:W-:Y:S01]  /*6a70*/  @!P4 STG.E.U8 desc[UR36][R6.64+0x69], R77 ;  /* 0x0000694d0600c986 */ /* 0x0001e2000c101124 */
[----:B------:R-:W-:Y:S05]  /*6a80*/  @P5 BRA `(.L_x_242) ;  /* 0x00000000000c5947 */ /* 0x000fea0003800000 */
[----:B------:R-:W5:Y:S02]  /*6a90*/  LDG.E.U8 R184, desc[UR36][R168.64+0x68] ;  /* 0x00006824a8b87981 */ /* 0x000f64000c1e1100 */
[----:B-----5:R-:W-:-:S05]  /*6aa0*/  PRMT R0, R184, 0x8880, RZ ;  /* 0x00008880b8007816 */ /* 0x020fca00000000ff */
[----:B------:R-:W-:-:S07]  /*6ab0*/  IMAD R195, R0, R185, RZ ;  /* 0x000000b900c37224 */ /* 0x000fce00078e02ff */
.L_x_242:
[----:B------:R-:W-:Y:S05]  /*6ac0*/  BSYNC B1 ;  /* 0x0000000000017941 */ /* 0x000fea0003800000 */
.L_x_241:
        /* <DEDUP_REMOVED lines=9> */
.L_x_244:
[----:B------:R-:W-:Y:S05]  /*6b60*/  BSYNC B1 ;  /* 0x0000000000017941 */ /* 0x000fea0003800000 */
.L_x_243:
[----:B------:R-:W-:Y:S01]  /*6b70*/  @!P4 IMAD R79, R79, R186, R195 ;  /* 0x000000ba4f4fc224 */ /* 0x000fe200078e02c3 */
[----:B------:R-:W-:Y:S04]  /*6b80*/  BSSY B1, `(.L_x_245) ;  /* 0x0000006000017945 */ /* 0x000fe80003800000 */
[----:B------:R0:W-:Y:S01]  /*6b90*/  @!P4 STG.E.U8 desc[UR36][R10.64+0x69], R79 ;  /* 0x0000694f0a00c986 */ /* 0x0001e2000c101124 */
[----:B------:R-:W-:Y:S05]  /*6ba0*/  @P5 BRA `(.L_x_246) ;  /* 0x00000000000c5947 */ /* 0x000fea0003800000 */
[----:B------:R-:W5:Y:S02]  /*6bb0*/  LDG.E.U8 R184, desc[UR36][R190.64+0x70] ;  /* 0x00007024beb87981 */ /* 0x000f64000c1e1100 */
[----:B-----5:R-:W-:-:S05]  /*6bc0*/  PRMT R0, R184, 0x8880, RZ ;  /* 0x00008880b8007816 */ /* 0x020fca00000000ff */
[----:B------:R-:W-:-:S07]  /*6bd0*/  IMAD R195, R0, R185, RZ ;  /* 0x000000b900c37224 */ /* 0x000fce00078e02ff */
.L_x_246:
[----:B------:R-:W-:Y:S05]  /*6be0*/  BSYNC B1 ;  /* 0x0000000000017941 */ /* 0x000fea0003800000 */
.L_x_245:
        /* <DEDUP_REMOVED lines=9> */
.L_x_248:
[----:B------:R-:W-:Y:S05]  /*6c80*/  BSYNC B1 ;  /* 0x0000000000017941 */ /* 0x000fea0003800000 */
.L_x_247:
[----:B------:R-:W-:Y:S01]  /*6c90*/  @!P4 IMAD R81, R81, R186, R195 ;  /* 0x000000ba5151c224 */ /* 0x000fe200078e02c3 */
[----:B------:R-:W-:Y:S04]  /*6ca0*/  BSSY B1, `(.L_x_249) ;  /* 0x0000006000017945 */ /* 0x000fe80003800000 */
[----:B------:R0:W-:Y:S01]  /*6cb0*/  @!P4 STG.E.U8 desc[UR36][R6.64+0x71], R81 ;  /* 0x000071510600c986 */ /* 0x0001e2000c101124 */
[----:B------:R-:W-:Y:S05]  /*6cc0*/  @P5 BRA `(.L_x_250) ;  /* 0x00000000000c5947 */ /* 0x000fea0003800000 */
[----:B------:R-:W5:Y:S02]  /*6cd0*/  LDG.E.U8 R184, desc[UR36][R168.64+0x70] ;  /* 0x00007024a8b87981 */ /* 0x000f64000c1e1100 */
[----:B-----5:R-:W-:-:S05]  /*6ce0*/  PRMT R0, R184, 0x8880, RZ ;  /* 0x00008880b8007816 */ /* 0x020fca00000000ff */
[----:B------:R-:W-:-:S07]  /*6cf0*/  IMAD R195, R0, R185, RZ ;  /* 0x000000b900c37224 */ /* 0x000fce00078e02ff */
.L_x_250:
[----:B------:R-:W-:Y:S05]  /*6d00*/  BSYNC B1 ;  /* 0x0000000000017941 */ /* 0x000fea0003800000 */
.L_x_249:
        /* <DEDUP_REMOVED lines=9> */
.L_x_252:
[----:B------:R-:W-:Y:S05]  /*6da0*/  BSYNC B1 ;  /* 0x0000000000017941 */ /* 0x000fea0003800000 */
.L_x_251:
[----:B------:R-:W-:Y:S01]  /*6db0*/  @!P4 IMAD R83, R83, R186, R195 ;  /* 0x000000ba5353c224 */ /* 0x000fe200078e02c3 */
[----:B------:R-:W-:Y:S04]  /*6dc0*/  BSSY B1, `(.L_x_253) ;  /* 0x0000006000017945 */ /* 0x000fe80003800000 */
[----:B------:R0:W-:Y:S01]  /*6dd0*/  @!P4 STG.E.U8 desc[UR36][R10.64+0x71], R83 ;  /* 0x000071530a00c986 */ /* 0x0001e2000c101124 */
[----:B------:R-:W-:Y:S05]  /*6de0*/  @P5 BRA `(.L_x_254) ;  /* 0x00000000000c5947 */ /* 0x000fea0003800000 */
[----:B------:R-:W5:Y:S02]  /*6df0*/  LDG.E.U8 R184, desc[UR36][R190.64+0x78] ;  /* 0x00007824beb87981 */ /* 0x000f64000c1e1100 */
[----:B-----5:R-:W-:-:S05]  /*6e00*/  PRMT R0, R184, 0x8880, RZ ;  /* 0x00008880b8007816 */ /* 0x020fca00000000ff */
[----:B------:R-:W-:-:S07]  /*6e10*/  IMAD R195, R0, R185, RZ ;  /* 0x000000b900c37224 */ /* 0x000fce00078e02ff */
.L_x_254:
[----:B------:R-:W-:Y:S05]  /*6e20*/  BSYNC B1 ;  /* 0x0000000000017941 */ /* 0x000fea0003800000 */
.L_x_253:
        /* <DEDUP_REMOVED lines=9> */
.L_x_256:
[----:B------:R-:W-:Y:S05]  /*6ec0*/  BSYNC B1 ;  /* 0x0000000000017941 */ /* 0x000fea0003800000 */
.L_x_255:
[----:B------:R-:W-:Y:S01]  /*6ed0*/  @!P4 IMAD R85, R85, R186, R195 ;  /* 0x000000ba5555c224 */ /* 0x000fe200078e02c3 */
[----:B------:R-:W-:Y:S04]  /*6ee0*/  BSSY B1, `(.L_x_257) ;  /* 0x0000006000017945 */ /* 0x000fe80003800000 */
[----:B------:R0:W-:Y:S01]  /*6ef0*/  @!P4 STG.E.U8 desc[UR36][R6.64+0x79], R85 ;  /* 0x000079550600c986 */ /* 0x0001e2000c101124 */
[----:B------:R-:W-:Y:S05]  /*6f00*/  @P5 BRA `(.L_x_258) ;  /* 0x00000000000c5947 */ /* 0x000fea0003800000 */
[----:B------:R-:W5:Y:S02]  /*6f10*/  LDG.E.U8 R184, desc[UR36][R168.64+0x78] ;  /* 0x00007824a8b87981 */ /* 0x000f64000c1e1100 */
[----:B-----5:R-:W-:-:S05]  /*6f20*/  PRMT R0, R184, 0x8880, RZ ;  /* 0x00008880b8007816 */ /* 0x020fca00000000ff */
[----:B------:R-:W-:-:S07]  /*6f30*/  IMAD R195, R0, R185, RZ ;  /* 0x000000b900c37224 */ /* 0x000fce00078e02ff */
.L_x_258:
[----:B------:R-:W-:Y:S05]  /*6f40*/  BSYNC B1 ;  /* 0x0000000000017941 */ /* 0x000fea0003800000 */
.L_x_257:
        /* <DEDUP_REMOVED lines=9> */
.L_x_260:
[----:B------:R-:W-:Y:S05]  /*6fe0*/  BSYNC B1 ;  /* 0x0000000000017941 */ /* 0x000fea0003800000 */
.L_x_259:
[----:B------:R-:W-:Y:S01]  /*6ff0*/  @!P4 IMAD R87, R87, R186, R195 ;  /* 0x000000ba5757c224 */ /* 0x000fe200078e02c3 */
[----:B------:R-:W-:Y:S04]  /*7000*/  BSSY B1, `(.L_x_261) ;  /* 0x0000006000017945 */ /* 0x000fe80003800000 */
[----:B------:R0:W-:Y:S01]  /*7010*/  @!P4 STG.E.U8 desc[UR36][R10.64+0x79], R87 ;  /* 0x000079570a00c986 */ /* 0x0001e2000c101124 */
[----:B------:R-:W-:Y:S05]  /*7020*/  @P5 BRA `(.L_x_262) ;  /* 0x00000000000c5947 */ /* 0x000fea0003800000 */
[----:B------:R-:W5:Y:S02]  /*7030*/  LDG.E.U8 R184, desc[UR36][R4.64+0x60] ;  /* 0x0000602404b87981 */ /* 0x000f64000c1e1100 */
[----:B-----5:R-:W-:-:S05]  /*7040*/  PRMT R0, R184, 0x8880, RZ ;  /* 0x00008880b8007816 */ /* 0x020fca00000000ff */
[----:B------:R-:W-:-:S07]  /*7050*/  IMAD R195, R0, R185, RZ ;  /* 0x000000b900c37224 */ /* 0x000fce00078e02ff */
.L_x_262:
[----:B------:R-:W-:Y:S05]  /*7060*/  BSYNC B1 ;  /* 0x0000000000017941 */ /* 0x000fea0003800000 */
.L_x_261:
        /* <DEDUP_REMOVED lines=9> */
.L_x_264:
[----:B------:R-:W-:Y:S05]  /*7100*/  BSYNC B1 ;  /* 0x0000000000017941 */ /* 0x000fea0003800000 */
.L_x_263:
[----:B------:R-:W-:Y:S01]  /*7110*/  @!P4 IMAD R57, R57, R186, R195 ;  /* 0x000000ba3939c224 */ /* 0x000fe200078e02c3 */
[----:B------:R-:W-:Y:S04]  /*7120*/  BSSY B1, `(.L_x_265) ;  /* 0x0000006000017945 */ /* 0x000fe80003800000 */
[----:B------:R0:W-:Y:S01]  /*7130*/  @!P4 STG.E.U8 desc[UR36][R8.64+0x61], R57 ;  /* 0x000061390800c986 */ /* 0x0001e2000c101124 */
[----:B------:R-:W-:Y:S05]  /*7140*/  @P5 BRA `(.L_x_266) ;  /* 0x00000000000c5947 */ /* 0x000fea0003800000 */
[----:B------:R-:W5:Y:S02]  /*7150*/  LDG.E.U8 R184, desc[UR36][R14.64+0x60] ;  /* 0x000060240eb87981 */ /* 0x000f64000c1e1100 */
[----:B-----5:R-:W-:-:S05]  /*7160*/  PRMT R0, R184, 0x8880, RZ ;  /* 0x00008880b8007816 */ /* 0x020fca00000000ff */
[----:B------:R-:W-:-:S07]  /*7170*/  IMAD R195, R0, R185, RZ ;  /* 0x000000b900c37224 */ /* 0x000fce00078e02ff */
.L_x_266:
[----:B------:R-:W-:Y:S05]  /*7180*/  BSYNC B1 ;  /* 0x0000000000017941 */ /* 0x000fea0003800000 */
.L_x_265:
        /* <DEDUP_REMOVED lines=9> */
.L_x_268:
[----:B------:R-:W-:Y:S05]  /*7220*/  BSYNC B1 ;  /* 0x0000000000017941 */ /* 0x000fea0003800000 */
.L_x_267:
[----:B------:R-:W-:Y:S01]  /*7230*/  @!P4 IMAD R59, R59, R186, R195 ;  /* 0x000000ba3b3bc224 */ /* 0x000fe200078e02c3 */
[----:B------:R-:W-:Y:S04]  /*7240*/  BSSY B1, `(.L_x_269) ;  /* 0x0000006000017945 */ /* 0x000fe80003800000 */
[----:B------:R0:W-:Y:S01]  /*7250*/  @!P4 STG.E.U8 desc[UR36][R12.64+0x61], R59 ;  /* 0x0000613b0c00c986 */ /* 0x0001e2000c101124 */
[----:B------:R-:W-:Y:S05]  /*7260*/  @P5 BRA `(.L_x_270) ;  /* 0x00000000000c5947 */ /* 0x000fea0003800000 */
[----:B------:R-:W5:Y:S02]  /*7270*/  LDG.E.U8 R184, desc[UR36][R4.64+0x68] ;  /* 0x0000682404b87981 */ /* 0x000f64000c1e1100 */
[----:B-----5:R-:W-:-:S05]  /*7280*/  PRMT R0, R184, 0x8880, RZ ;  /* 0x00008880b8007816 */ /* 0x020fca00000000ff */
[----:B------:R-:W-:-:S07]  /*7290*/  IMAD R195, R0, R185, RZ ;  /* 0x000000b900c37224 */ /* 0x000fce00078e02ff */
.L_x_270:
[----:B------:R-:W-:Y:S05]  /*72a0*/  BSYNC B1 ;  /* 0x0000000000017941 */ /* 0x000fea0003800000 */
.L_x_269:
        /* <DEDUP_REMOVED lines=9> */
.L_x_272:
[----:B------:R-:W-:Y:S05]  /*7340*/  BSYNC B1 ;  /* 0x0000000000017941 */ /* 0x000fea0003800000 */
.L_x_271:
[----:B------:R-:W-:Y:S01]  /*7350*/  @!P4 IMAD R61, R61, R186, R195 ;  /* 0x000000ba3d3dc224 */ /* 0x000fe200078e02c3 */
[----:B------:R-:W-:Y:S04]  /*7360*/  BSSY B1, `(.L_x_273) ;  /* 0x0000006000017945 */ /* 0x000fe80003800000 */
[----:B------:R0:W-:Y:S01]  /*7370*/  @!P4 STG.E.U8 desc[UR36][R8.64+0x69], R61 ;  /* 0x0000693d0800c986 */ /* 0x0001e2000c101124 */
[----:B------:R-:W-:Y:S05]  /*7380*/  @P5 BRA `(.L_x_274) ;  /* 0x00000000000c5947 */ /* 0x000fea0003800000 */
[----:B------:R-:W5:Y:S02]  /*7390*/  LDG.E.U8 R184, desc[UR36][R14.64+0x68] ;  /* 0x000068240eb87981 */ /* 0x000f64000c1e1100 */
[----:B-----5:R-:W-:-:S05]  /*73a0*/  PRMT R0, R184, 0x8880, RZ ;  /* 0x00008880b8007816 */ /* 0x020fca00000000ff */
[----:B------:R-:W-:-:S07]  /*73b0*/  IMAD R195, R0, R185, RZ ;  /* 0x000000b900c37224 */ /* 0x000fce00078e02ff */
.L_x_274:
[----:B------:R-:W-:Y:S05]  /*73c0*/  BSYNC B1 ;  /* 0x0000000000017941 */ /* 0x000fea0003800000 */
.L_x_273:
        /* <DEDUP_REMOVED lines=9> */
.L_x_276:
[----:B------:R-:W-:Y:S05]  /*7460*/  BSYNC B1 ;  /* 0x0000000000017941 */ /* 0x000fea0003800000 */
.L_x_275:
[----:B------:R-:W-:Y:S01]  /*7470*/  @!P4 IMAD R63, R63, R186, R195 ;  /* 0x000000ba3f3fc224 */ /* 0x000fe200078e02c3 */
[----:B------:R-:W-:Y:S04]  /*7480*/  BSSY B1, `(.L_x_277) ;  /* 0x0000006000017945 */ /* 0x000fe80003800000 */
[----:B------:R0:W-:Y:S01]  /*7490*/  @!P4 STG.E.U8 desc[UR36][R12.64+0x69], R63 ;  /* 0x0000693f0c00c986 */ /* 0x0001e2000c101124 */
[----:B------:R-:W-:Y:S05]  /*74a0*/  @P5 BRA `(.L_x_278) ;  /* 0x00000000000c5947 */ /* 0x000fea0003800000 */
[----:B------:R-:W5:Y:S02]  /*74b0*/  LDG.E.U8 R184, desc[UR36][R4.64+0x70] ;  /* 0x0000702404b87981 */ /* 0x000f64000c1e1100 */
[----:B-----5:R-:W-:-:S05]  /*74c0*/  PRMT R0, R184, 0x8880, RZ ;  /* 0x00008880b8007816 */ /* 0x020fca00000000ff */
[----:B------:R-:W-:-:S07]  /*74d0*/  IMAD R195, R0, R185, RZ ;  /* 0x000000b900c37224 */ /* 0x000fce00078e02ff */
.L_x_278:
[----:B------:R-:W-:Y:S05]  /*74e0*/  BSYNC B1 ;  /* 0x0000000000017941 */ /* 0x000fea0003800000 */
.L_x_277:
        /* <DEDUP_REMOVED lines=9> */
.L_x_280:
[----:B------:R-:W-:Y:S05]  /*7580*/  BSYNC B1 ;  /* 0x0000000000017941 */ /* 0x000fea0003800000 */
.L_x_279:
[----:B------:R-:W-:Y:S01]  /*7590*/  @!P4 IMAD R65, R65, R186, R195 ;  /* 0x000000ba4141c224 */ /* 0x000fe200078e02c3 */
[----:B------:R-:W-:Y:S04]  /*75a0*/  BSSY B1, `(.L_x_281) ;  /* 0x0000006000017945 */ /* 0x000fe80003800000 */
[----:B------:R0:W-:Y:S01]  /*75b0*/  @!P4 STG.E.U8 desc[UR36][R8.64+0x71], R65 ;  /* 0x000071410800c986 */ /* 0x0001e2000c101124 */
[----:B------:R-:W-:Y:S05]  /*75c0*/  @P5 BRA `(.L_x_282) ;  /* 0x00000000000c5947 */ /* 0x000fea0003800000 */
[----:B------:R-:W5:Y:S02]  /*75d0*/  LDG.E.U8 R184, desc[UR36][R14.64+0x70] ;  /* 0x000070240eb87981 */ /* 0x000f64000c1e1100 */
[----:B-----5:R-:W-:-:S05]  /*75e0*/  PRMT R0, R184, 0x8880, RZ ;  /* 0x00008880b8007816 */ /* 0x020fca00000000ff */
[----:B------:R-:W-:-:S07]  /*75f0*/  IMAD R195, R0, R185, RZ ;  /* 0x000000b900c37224 */ /* 0x000fce00078e02ff */
.L_x_282:
[----:B------:R-:W-:Y:S05]  /*7600*/  BSYNC B1 ;  /* 0x0000000000017941 */ /* 0x000fea0003800000 */
.L_x_281:
        /* <DEDUP_REMOVED lines=9> */
.L_x_284:
[----:B------:R-:W-:Y:S05]  /*76a0*/  BSYNC B1 ;  /* 0x0000000000017941 */ /* 0x000fea0003800000 */
.L_x_283:
[----:B------:R-:W-:Y:S01]  /*76b0*/  @!P4 IMAD R67, R67, R186, R195 ;  /* 0x000000ba4343c224 */ /* 0x000fe200078e02c3 */
[----:B------:R-:W-:Y:S04]  /*76c0*/  BSSY B1, `(.L_x_285) ;  /* 0x0000006000017945 */ /* 0x000fe80003800000 */
[----:B------:R0:W-:Y:S01]  /*76d0*/  @!P4 STG.E.U8 desc[UR36][R12.64+0x71], R67 ;  /* 0x000071430c00c986 */ /* 0x0001e2000c101124 */
[----:B------:R-:W-:Y:S05]  /*76e0*/  @P5 BRA `(.L_x_286) ;  /* 0x00000000000c5947 */ /* 0x000fea0003800000 */
[----:B------:R-:W5:Y:S02]  /*76f0*/  LDG.E.U8 R184, desc[UR36][R4.64+0x78] ;  /* 0x0000782404b87981 */ /* 0x000f64000c1e1100 */
[----:B-----5:R-:W-:-:S05]  /*7700*/  PRMT R0, R184, 0x8880, RZ ;  /* 0x00008880b8007816 */ /* 0x020fca00000000ff */
[----:B------:R-:W-:-:S07]  /*7710*/  IMAD R195, R0, R185, RZ ;  /* 0x000000b900c37224 */ /* 0x000fce00078e02ff */
.L_x_286:
[----:B------:R-:W-:Y:S05]  /*7720*/  BSYNC B1 ;  /* 0x0000000000017941 */ /* 0x000fea0003800000 */
.L_x_285:
        /* <DEDUP_REMOVED lines=9> */
.L_x_288:
[----:B------:R-:W-:Y:S05]  /*77c0*/  BSYNC B1 ;  /* 0x0000000000017941 */ /* 0x000fea0003800000 */
.L_x_287:
[----:B------:R-:W-:Y:S01]  /*77d0*/  @!P4 IMAD R69, R69, R186, R195 ;  /* 0x000000ba4545c224 */ /* 0x000fe200078e02c3 */
[----:B------:R-:W-:Y:S04]  /*77e0*/  BSSY B1, `(.L_x_289) ;  /* 0x0000006000017945 */ /* 0x000fe80003800000 */
[----:B------:R0:W-:Y:S01]  /*77f0*/  @!P4 STG.E.U8 desc[UR36][R8.64+0x79], R69 ;  /* 0x000079450800c986 */ /* 0x0001e2000c101124 */
[----:B------:R-:W-:Y:S05]  /*7800*/  @P5 BRA `(.L_x_290) ;  /* 0x00000000000c5947 */ /* 0x000fea0003800000 */
[----:B------:R-:W5:Y:S02]  /*7810*/  LDG.E.U8 R184, desc[UR36][R14.64+0x78] ;  /* 0x000078240eb87981 */ /* 0x000f64000c1e1100 */
[----:B-----5:R-:W-:-:S05]  /*7820*/  PRMT R0, R184, 0x8880, RZ ;  /* 0x00008880b8007816 */ /* 0x020fca00000000ff */
[----:B------:R-:W-:-:S07]  /*7830*/  IMAD R195, R0, R185, RZ ;  /* 0x000000b900c37224 */ /* 0x000fce00078e02ff */
.L_x_290:
[----:B------:R-:W-:Y:S05]  /*7840*/  BSYNC B1 ;  /* 0x0000000000017941 */ /* 0x000fea0003800000 */
.L_x_289:
        /* <DEDUP_REMOVED lines=9> */
.L_x_292:
[----:B------:R-:W-:Y:S05]  /*78e0*/  BSYNC B1 ;  /* 0x0000000000017941 */ /* 0x000fea0003800000 */
.L_x_291:
[----:B------:R-:W-:Y:S01]  /*78f0*/  @!P4 IMAD R71, R71, R186, R195 ;  /* 0x000000ba4747c224 */ /* 0x000fe200078e02c3 */
[----:B------:R-:W-:Y:S04]  /*7900*/  BSSY B1, `(.L_x_293) ;  /* 0x0000006000017945 */ /* 0x000fe80003800000 */
[----:B------:R0:W-:Y:S01]  /*7910*/  @!P4 STG.E.U8 desc[UR36][R12.64+0x79], R71 ;  /* 0x000079470c00c986 */ /* 0x0001e2000c101124 */
[----:B------:R-:W-:Y:S05]  /*7920*/  @P5 BRA `(.L_x_294) ;  /* 0x00000000000c5947 */ /* 0x000fea0003800000 */
[----:B------:R-:W5:Y:S02]  /*7930*/  LDG.E.U8 R184, desc[UR36][R190.64+0x80] ;  /* 0x00008024beb87981 */ /* 0x000f64000c1e1100 */
[----:B-----5:R-:W-:-:S05]  /*7940*/  PRMT R0, R184, 0x8880, RZ ;  /* 0x00008880b8007816 */ /* 0x020fca00000000ff */
[----:B------:R-:W-:-:S07]  /*7950*/  IMAD R195, R0, R185, RZ ;  /* 0x000000b900c37224 */ /* 0x000fce00078e02ff */
.L_x_294:
[----:B------:R-:W-:Y:S05]  /*7960*/  BSYNC B1 ;  /* 0x0000000000017941 */ /* 0x000fea0003800000 */
.L_x_293:
        /* <DEDUP_REMOVED lines=9> */
.L_x_296:
[----:B------:R-:W-:Y:S05]  /*7a00*/  BSYNC B1 ;  /* 0x0000000000017941 */ /* 0x000fea0003800000 */
.L_x_295:
[----:B------:R-:W-:Y:S01]  /*7a10*/  @!P4 IMAD R41, R41, R186, R195 ;  /* 0x000000ba2929c224 */ /* 0x000fe200078e02c3 */
[----:B------:R-:W-:Y:S04]  /*7a20*/  BSSY B1, `(.L_x_297) ;  /* 0x0000006000017945 */ /* 0x000fe80003800000 */
[----:B------:R0:W-:Y:S01]  /*7a30*/  @!P4 STG.E.U8 desc[UR36][R6.64+0x81], R41 ;  /* 0x000081290600c986 */ /* 0x0001e2000c101124 */
[----:B------:R-:W-:Y:S05]  /*7a40*/  @P5 BRA `(.L_x_298) ;  /* 0x00000000000c5947 */ /* 0x000fea0003800000 */
[----:B------:R-:W5:Y:S02]  /*7a50*/  LDG.E.U8 R184, desc[UR36][R168.64+0x80] ;  /* 0x00008024a8b87981 */ /* 0x000f64000c1e1100 */
[----:B-----5:R-:W-:-:S05]  /*7a60*/  PRMT R0, R184, 0x8880, RZ ;  /* 0x00008880b8007816 */ /* 0x020fca00000000ff */
[----:B------:R-:W-:-:S07]  /*7a70*/  IMAD R195, R0, R185, RZ ;  /* 0x000000b900c37224 */ /* 0x000fce00078e02ff */
.L_x_298:
[----:B------:R-:W-:Y:S05]  /*7a80*/  BSYNC B1 ;  /* 0x0000000000017941 */ /* 0x000fea0003800000 */
.L_x_297:
        /* <DEDUP_REMOVED lines=9> */
.L_x_300:
[----:B------:R-:W-:Y:S05]  /*7b20*/  BSYNC B1 ;  /* 0x0000000000017941 */ /* 0x000fea0003800000 */
.L_x_299:
[----:B------:R-:W-:Y:S01]  /*7b30*/  @!P4 IMAD R43, R43, R186, R195 ;  /* 0x000000ba2b2bc224 */ /* 0x000fe200078e02c3 */
[----:B------:R-:W-:Y:S04]  /*7b40*/  BSSY B1, `(.L_x_301) ;  /* 0x0000006000017945 */ /* 0x000fe80003800000 */
[----:B------:R0:W-:Y:S01]  /*7b50*/  @!P4 STG.E.U8 desc[UR36][R10.64+0x81], R43 ;  /* 0x0000812b0a00c986 */ /* 0x0001e2000c101124 */
[----:B------:R-:W-:Y:S05]  /*7b60*/  @P5 BRA `(.L_x_302) ;  /* 0x00000000000c5947 */ /* 0x000fea0003800000 */
[----:B------:R-:W5:Y:S02]  /*7b70*/  LDG.E.U8 R184, desc[UR36][R190.64+0x88] ;  /* 0x00008824beb87981 */ /* 0x000f64000c1e1100 */
[----:B-----5:R-:W-:-:S05]  /*7b80*/  PRMT R0, R184, 0x8880, RZ ;  /* 0x00008880b8007816 */ /* 0x020fca00000000ff */
[----:B------:R-:W-:-:S07]  /*7b90*/  IMAD R195, R0, R185, RZ ;  /* 0x000000b900c37224 */ /* 0x000fce00078e02ff */
.L_x_302:
[----:B------:R-:W-:Y:S05]  /*7ba0*/  BSYNC B1 ;  /* 0x0000000000017941 */ /* 0x000fea0003800000 */
.L_x_301:
        /* <DEDUP_REMOVED lines=9> */
.L_x_304:
[----:B------:R-:W-:Y:S05]  /*7c40*/  BSYNC B1 ;  /* 0x0000000000017941 */ /* 0x000fea0003800000 */
.L_x_303:
[----:B------:R-:W-:Y:S01]  /*7c50*/  @!P4 IMAD R45, R45, R186, R195 ;  /* 0x000000ba2d2dc224 */ /* 0x000fe200078e02c3 */
[----:B------:R-:W-:Y:S04]  /*7c60*/  BSSY B1, `(.L_x_305) ;  /* 0x0000006000017945 */ /* 0x000fe80003800000 */
[----:B------:R0:W-:Y:S01]  /*7c70*/  @!P4 STG.E.U8 desc[UR36][R6.64+0x89], R45 ;  /* 0x0000892d0600c986 */ /* 0x0001e2000c101124 */
[----:B------:R-:W-:Y:S05]  /*7c80*/  @P5 BRA `(.L_x_306) ;  /* 0x00000000000c5947 */ /* 0x000fea0003800000 */
[----:B------:R-:W5:Y:S02]  /*7c90*/  LDG.E.U8 R184, desc[UR36][R168.64+0x88] ;  /* 0x00008824a8b87981 */ /* 0x000f64000c1e1100 */
[----:B-----5:R-:W-:-:S05]  /*7ca0*/  PRMT R0, R184, 0x8880, RZ ;  /* 0x00008880b8007816 */ /* 0x020fca00000000ff */
[----:B------:R-:W-:-:S07]  /*7cb0*/  IMAD R195, R0, R185, RZ ;  /* 0x000000b900c37224 */ /* 0x000fce00078e02ff */
.L_x_306:
[----:B------:R-:W-:Y:S05]  /*7cc0*/  BSYNC B1 ;  /* 0x0000000000017941 */ /* 0x000fea0003800000 */
.L_x_305:
        /* <DEDUP_REMOVED lines=9> */
.L_x_308:
[----:B------:R-:W-:Y:S05]  /*7d60*/  BSYNC B1 ;  /* 0x0000000000017941 */ /* 0x000fea0003800000 */
.L_x_307:
[----:B------:R-:W-:Y:S01]  /*7d70*/  @!P4 IMAD R47, R47, R186, R195 ;  /* 0x000000ba2f2fc224 */ /* 0x000fe200078e02c3 */
[----:B------:R-:W-:Y:S04]  /*7d80*/  BSSY B1, `(.L_x_309) ;  /* 0x0000006000017945 */ /* 0x000fe80003800000 */
[----:B------:R0:W-:Y:S01]  /*7d90*/  @!P4 STG.E.U8 desc[UR36][R10.64+0x89], R47 ;  /* 0x0000892f0a00c986 */ /* 0x0001e2000c101124 */
[----:B------:R-:W-:Y:S05]  /*7da0*/  @P5 BRA `(.L_x_310) ;  /* 0x00000000000c5947 */ /* 0x000fea0003800000 */
[----:B------:R-:W5:Y:S02]  /*7db0*/  LDG.E.U8 R184, desc[UR36][R190.64+0x90] ;  /* 0x00009024beb87981 */ /* 0x000f64000c1e1100 */
[----:B-----5:R-:W-:-:S05]  /*7dc0*/  PRMT R0, R184, 0x8880, RZ ;  /* 0x00008880b8007816 */ /* 0x020fca00000000ff */
[----:B------:R-:W-:-:S07]  /*7dd0*/  IMAD R195, R0, R185, RZ ;  /* 0x000000b900c37224 */ /* 0x000fce00078e02ff */
.L_x_310:
[----:B------:R-:W-:Y:S05]  /*7de0*/  BSYNC B1 ;  /* 0x0000000000017941 */ /* 0x000fea0003800000 */
.L_x_309:
        /* <DEDUP_REMOVED lines=9> */
.L_x_312:
[----:B------:R-:W-:Y:S05]  /*7e80*/  BSYNC B1 ;  /* 0x0000000000017941 */ /* 0x000fea0003800000 */
.L_x_311:
[----:B------:R-:W-:Y:S01]  /*7e90*/  @!P4 IMAD R49, R49, R186, R195 ;  /* 0x000000ba3131c224 */ /* 0x000fe200078e02c3 */
[----:B------:R-:W-:Y:S04]  /*7ea0*/  BSSY B1, `(.L_x_313) ;  /* 0x0000006000017945 */ /* 0x000fe80003800000 */
[----:B------:R0:W-:Y:S01]  /*7eb0*/  @!P4 STG.E.U8 desc[UR36][R6.64+0x91], R49 ;  /* 0x000091310600c986 */ /* 0x0001e2000c101124 */
[----:B------:R-:W-:Y:S05]  /*7ec0*/  @P5 BRA `(.L_x_314) ;  /* 0x00000000000c5947 */ /* 0x000fea0003800000 */
[----:B------:R-:W5:Y:S02]  /*7ed0*/  LDG.E.U8 R184, desc[UR36][R168.64+0x90] ;  /* 0x00009024a8b87981 */ /* 0x000f64000c1e1100 */
[----:B-----5:R-:W-:-:S05]  /*7ee0*/  PRMT R0, R184, 0x8880, RZ ;  /* 0x00008880b8007816 */ /* 0x020fca00000000ff */
[----:B------:R-:W-:-:S07]  /*7ef0*/  IMAD R195, R0, R185, RZ ;  /* 0x000000b900c37224 */ /* 0x000fce00078e02ff */
.L_x_314:
[----:B------:R-:W-:Y:S05]  /*7f00*/  BSYNC B1 ;  /* 0x0000000000017941 */ /* 0x000fea0003800000 */
.L_x_313:
[C---:B------:R-:W-:Y:S01]  /*7f10*/  ISETP.LT.OR P4, PT, R187.reuse, 0x92, !P0 ;  /* 0x00000092bb00780c */ /* 0x040fe20004781670 */
[----:B0-----:R-:W-:Y:S01]  /*7f20*/  @!P5 IMAD R21, R50, R186, R195 ;  /* 0x000000ba3215d224 */ /* 0x001fe200078e02c3 */
[----:B------:R-:W-:Y:S04]  /*7f30*/  BSSY B1, `(.L_x_315) ;  /* 0x0000008000017945 */ /* 0x000fe80003800000 */
[----:B------:R0:W-:Y:S01]  /*7f40*/  @!P5 STG.E.U8 desc[UR36][R10.64+0x90], R21 ;  /* 0x000090150a00d986 */ /* 0x0001e2000c101124 */
[C---:B------:R-:W-:Y:S02]  /*7f50*/  ISETP.LT.OR P5, PT, R187.reuse, 0x99, !P3 ;  /* 0x00000099bb00780c */ /* 0x040fe40005fa1670 */
[----:B------:R-:W-:-:S04]  /*7f60*/  ISETP.LT.OR P3, PT, R187, 0x9a, !P3 ;  /* 0x0000009abb00780c */ /* 0x000fc80005f61670 */
[----:B------:R-:W-:Y:S09]  /*7f70*/  @P4 BRA `(.L_x_316) ;  /* 0x00000000000c4947 */ /* 0x000ff20003800000 */
[----:B------:R-:W5:Y:S02]  /*7f80*/  LDG.E.U8 R184, desc[UR36][R168.64+0x91] ;  /* 0x00009124a8b87981 */ /* 0x000f64000c1e1100 */
[----:B-----5:R-:W-:-:S05]  /*7f90*/  PRMT R0, R184, 0x8880, RZ ;  /* 0x00008880b8007816 */ /* 0x020fca00000000ff */
[----:B------:R-:W-:-:S07]  /*7fa0*/  IMAD R195, R0, R185, RZ ;  /* 0x000000b900c37224 */ /* 0x000fce00078e02ff */
.L_x_316:
[----:B------:R-:W-:Y:S05]  /*7fb0*/  BSYNC B1 ;  /* 0x0000000000017941 */ /* 0x000fea0003800000 */
.L_x_315:
[----:B------:R-:W-:Y:S01]  /*7fc0*/  @!P4 IMAD R51, R51, R186, R195 ;  /* 0x000000ba3333c224 */ /* 0x000fe200078e02c3 */
[----:B------:R-:W-:Y:S04]  /*7fd0*/  BSSY B1, `(.L_x_317) ;  /* 0x0000006000017945 */ /* 0x000fe80003800000 */
[----:B------:R0:W-:Y:S01]  /*7fe0*/  @!P4 STG.E.U8 desc[UR36][R10.64+0x91], R51 ;  /* 0x000091330a00c986 */ /* 0x0001e2000c101124 */
[----:B------:R-:W-:Y:S05]  /*7ff0*/  @P5 BRA `(.L_x_318) ;  /* 0x00000000000c5947 */ /* 0x000fea0003800000 */
[----:B------:R-:W5:Y:S02]  /*8000*/  LDG.E.U8 R184, desc[UR36][R190.64+0x98] ;  /* 0x00009824beb87981 */ /* 0x000f64000c1e1100 */
[----:B-----5:R-:W-:-:S05]  /*8010*/  PRMT R0, R184, 0x8880, RZ ;  /* 0x00008880b8007816 */ /* 0x020fca00000000ff */
[----:B------:R-:W-:-:S07]  /*8020*/  IMAD R195, R0, R185, RZ ;  /* 0x000000b900c37224 */ /* 0x000fce00078e02ff */
.L_x_318:
[----:B------:R-:W-:Y:S05]  /*8030*/  BSYNC B1 ;  /* 0x0000000000017941 */ /* 0x000fea0003800000 */
.L_x_317:
[----:B0-----:R-:W-:Y:S01]  /*8040*/  @!P5 IMAD R21, R52, R186, R195 ;  /* 0x000000ba3415d224 */ /* 0x001fe200078e02c3 */
[----:B------:R-:W-:Y:S04]  /*8050*/  BSSY B1, `(.L_x_319) ;  /* 0x0000006000017945 */ /* 0x000fe80003800000 */
[----:B------:R0:W-:Y:S01]  /*8060*/  @!P5 STG.E.U8 desc[UR36][R6.64+0x98], R21 ;  /* 0x000098150600d986 */ /* 0x0001e2000c101124 */
[----:B------:R-:W-:Y:S05]  /*8070*/  @P3 BRA `(.L_x_320) ;  /* 0x00000000000c3947 */ /* 0x000fea0003800000 */
[----:B------:R-:W5:Y:S02]  /*8080*/  LDG.E.U8 R184, desc[UR36][R190.64+0x99] ;  /* 0x00009924beb87981 */ /* 0x000f64000c1e1100 */
[----:B-----5:R-:W-:-:S05]  /*8090*/  PRMT R0, R184, 0x8880, RZ ;  /* 0x00008880b8007816 */ /* 0x020fca00000000ff */
[----:B------:R-:W-:-:S07]  /*80a0*/  IMAD R195, R0, R185, RZ ;  /* 0x000000b900c37224 */ /* 0x000fce00078e02ff */
.L_x_320:
[----:B------:R-:W-:Y:S05]  /*80b0*/  BSYNC B1 ;  /* 0x0000000000017941 */ /* 0x000fea0003800000 */
.L_x_319:
        /* <DEDUP_REMOVED lines=8> */
[----:B------:R-:W5:Y:S02]  /*8140*/  LDG.E.U8 R184, desc[UR36][R168.64+0x98] ;  /* 0x00009824a8b87981 */ /* 0x000f64000c1e1100 */
[----:B-----5:R-:W-:-:S05]  /*8150*/  PRMT R0, R184, 0x8880, RZ ;  /* 0x00008880b8007816 */ /* 0x020fca00000000ff */
[----:B------:R-:W-:-:S07]  /*8160*/  IMAD R195, R0, R185, RZ ;  /* 0x000000b900c37224 */ /* 0x000fce00078e02ff */
.L_x_322:
[----:B------:R-:W-:Y:S05]  /*8170*/  BSYNC B1 ;  /* 0x0000000000017941 */ /* 0x000fea0003800000 */
.L_x_321:
[----:B01-3--:R-:W-:Y:S01]  /*8180*/  @!P4 IMAD R7, R54, R186, R195 ;  /* 0x000000ba3607c224 */ /* 0x00bfe200078e02c3 */
[----:B------:R-:W-:Y:S04]  /*8190*/  BSSY B1, `(.L_x_323) ;  /* 0x0000006000017945 */ /* 0x000fe80003800000 */
[----:B------:R0:W-:Y:S01]  /*81a0*/  @!P4 STG.E.U8 desc[UR36][R10.64+0x98], R7 ;  /* 0x000098070a00c986 */ /* 0x0001e2000c101124 */
[----:B------:R-:W-:Y:S05]  /*81b0*/  @P0 BRA `(.L_x_324) ;  /* 0x00000000000c0947 */ /* 0x000fea0003800000 */
[----:B------:R-:W3:Y:S02]  /*81c0*/  LDG.E.U8 R184, desc[UR36][R168.64+0x99] ;  /* 0x00009924a8b87981 */ /* 0x000ee4000c1e1100 */
[----:B---3--:R-:W-:-:S05]  /*81d0*/  PRMT R0, R184, 0x8880, RZ ;  /* 0x00008880b8007816 */ /* 0x008fca00000000ff */
[----:B------:R-:W-:-:S07]  /*81e0*/  IMAD R195, R0, R185, RZ ;  /* 0x000000b900c37224 */ /* 0x000fce00078e02ff */
.L_x_324:
[----:B------:R-:W-:Y:S05]  /*81f0*/  BSYNC B1 ;  /* 0x0000000000017941 */ /* 0x000fea0003800000 */
.L_x_323:
[----:B------:R-:W-:Y:S01]  /*8200*/  @!P0 IMAD R55, R55, R186, R195 ;  /* 0x000000ba37378224 */ /* 0x000fe200078e02c3 */
[----:B------:R-:W-:Y:S04]  /*8210*/  BSSY B1, `(.L_x_325) ;  /* 0x0000006000017945 */ /* 0x000fe80003800000 */
[----:B------:R1:W-:Y:S01]  /*8220*/  @!P0 STG.E.U8 desc[UR36][R10.64+0x99], R55 ;  /* 0x000099370a008986 */ /* 0x0003e2000c101124 */
[----:B------:R-:W-:Y:S05]  /*8230*/  @P5 BRA `(.L_x_326) ;  /* 0x00000000000c5947 */ /* 0x000fea0003800000 */
[----:B------:R-:W3:Y:S02]  /*8240*/  LDG.E.U8 R184, desc[UR36][R4.64+0x80] ;  /* 0x0000802404b87981 */ /* 0x000ee4000c1e1100 */
[----:B---3--:R-:W-:-:S05]  /*8250*/  PRMT R0, R184, 0x8880, RZ ;  /* 0x00008880b8007816 */ /* 0x008fca00000000ff */
[----:B------:R-:W-:-:S07]  /*8260*/  IMAD R195, R0, R185, RZ ;  /* 0x000000b900c37224 */ /* 0x000fce00078e02ff */
.L_x_326:
[----:B------:R-:W-:Y:S05]  /*8270*/  BSYNC B1 ;  /* 0x0000000000017941 */ /* 0x000fea0003800000 */
.L_x_325:
[----:B0-----:R-:W-:Y:S01]  /*8280*/  @!P5 IMAD R7, R24, R186, R195 ;  /* 0x000000ba1807d224 */ /* 0x001fe200078e02c3 */
[----:B------:R-:W-:Y:S04]  /*8290*/  BSSY B1, `(.L_x_327) ;  /* 0x0000006000017945 */ /* 0x000fe80003800000 */
[----:B------:R0:W-:Y:S01]  /*82a0*/  @!P5 STG.E.U8 desc[UR36][R8.64+0x80], R7 ;  /* 0x000080070800d986 */ /* 0x0001e2000c101124 */
[----:B------:R-:W-:Y:S05]  /*82b0*/  @P3 BRA `(.L_x_328) ;  /* 0x00000000000c3947 */ /* 0x000fea0003800000 */
[----:B------:R-:W3:Y:S02]  /*82c0*/  LDG.E.U8 R184, desc[UR36][R4.64+0x81] ;  /* 0x0000812404b87981 */ /* 0x000ee4000c1e1100 */
[----:B---3--:R-:W-:-:S05]  /*82d0*/  PRMT R0, R184, 0x8880, RZ ;  /* 0x00008880b8007816 */ /* 0x008fca00000000ff */
[----:B------:R-:W-:-:S07]  /*82e0*/  IMAD R195, R0, R185, RZ ;  /* 0x000000b900c37224 */ /* 0x000fce00078e02ff */
.L_x_328:
[----:B------:R-:W-:Y:S05]  /*82f0*/  BSYNC B1 ;  /* 0x0000000000017941 */ /* 0x000fea0003800000 */
.L_x_327:
        /* <DEDUP_REMOVED lines=11> */
.L_x_330:
[----:B------:R-:W-:Y:S05]  /*83b0*/  BSYNC B1 ;  /* 0x0000000000017941 */ /* 0x000fea0003800000 */
.L_x_329:
[----:B0-----:R-:W-:Y:S01]  /*83c0*/  @!P5 IMAD R7, R26, R186, R195 ;  /* 0x000000ba1a07d224 */ /* 0x001fe200078e02c3 */
[----:B------:R-:W-:Y:S04]  /*83d0*/  BSSY B1, `(.L_x_331) ;  /* 0x0000006000017945 */ /* 0x000fe80003800000 */
[----:B------:R0:W-:Y:S01]  /*83e0*/  @!P5 STG.E.U8 desc[UR36][R12.64+0x80], R7 ;  /* 0x000080070c00d986 */ /* 0x0001e2000c101124 */
[----:B------:R-:W-:Y:S05]  /*83f0*/  @P4 BRA `(.L_x_332) ;  /* 0x00000000000c4947 */ /* 0x000fea0003800000 */
[----:B------:R-:W5:Y:S02]  /*8400*/  LDG.E.U8 R184, desc[UR36][R14.64+0x81] ;  /* 0x000081240eb87981 */ /* 0x000f64000c1e1100 */
[----:B-----5:R-:W-:-:S05]  /*8410*/  PRMT R0, R184, 0x8880, RZ ;  /* 0x00008880b8007816 */ /* 0x020fca00000000ff */
[----:B------:R-:W-:-:S07]  /*8420*/  IMAD R195, R0, R185, RZ ;  /* 0x000000b900c37224 */ /* 0x000fce00078e02ff */
.L_x_332:
[----:B------:R-:W-:Y:S05]  /*8430*/  BSYNC B1 ;  /* 0x0000000000017941 */ /* 0x000fea0003800000 */
.L_x_331:
[----:B------:R-:W-:Y:S01]  /*8440*/  @!P4 IMAD R27, R27, R186, R195 ;  /* 0x000000ba1b1bc224 */ /* 0x000fe200078e02c3 */
[----:B------:R-:W-:Y:S04]  /*8450*/  BSSY B1, `(.L_x_333) ;  /* 0x0000006000017945 */ /* 0x000fe80003800000 */
[----:B------:R0:W-:Y:S01]  /*8460*/  @!P4 STG.E.U8 desc[UR36][R12.64+0x81], R27 ;  /* 0x0000811b0c00c986 */ /* 0x0001e2000c101124 */
[----:B------:R-:W-:Y:S05]  /*8470*/  @P3 BRA `(.L_x_334) ;  /* 0x00000000000c3947 */ /* 0x000fea0003800000 */
[----:B------:R-:W5:Y:S02]  /*8480*/  LDG.E.U8 R184, desc[UR36][R4.64+0x88] ;  /* 0x0000882404b87981 */ /* 0x000f64000c1e1100 */
[----:B-----5:R-:W-:-:S05]  /*8490*/  PRMT R0, R184, 0x8880, RZ ;  /* 0x00008880b8007816 */ /* 0x020fca00000000ff */
[----:B------:R-:W-:-:S07]  /*84a0*/  IMAD R195, R0, R185, RZ ;  /* 0x000000b900c37224 */ /* 0x000fce00078e02ff */
.L_x_334:
[----:B------:R-:W-:Y:S05]  /*84b0*/  BSYNC B1 ;  /* 0x0000000000017941 */ /* 0x000fea0003800000 */
.L_x_333:
[----:B0-----:R-:W-:Y:S01]  /*84c0*/  @!P3 IMAD R7, R28, R186, R195 ;  /* 0x000000ba1c07b224 */ /* 0x001fe200078e02c3 */
[----:B------:R-:W-:Y:S04]  /*84d0*/  BSSY B1, `(.L_x_335) ;  /* 0x0000006000017945 */ /* 0x000fe80003800000 */
[----:B------:R0:W-:Y:S01]  /*84e0*/  @!P3 STG.E.U8 desc[UR36][R8.64+0x88], R7 ;  /* 0x000088070800b986 */ /* 0x0001e2000c101124 */
[----:B------:R-:W-:Y:S05]  /*84f0*/  @P0 BRA `(.L_x_336) ;  /* 0x00000000000c0947 */ /* 0x000fea0003800000 */
[----:B------:R-:W5:Y:S02]  /*8500*/  LDG.E.U8 R184, desc[UR36][R4.64+0x89] ;  /* 0x0000892404b87981 */ /* 0x000f64000c1e1100 */
[----:B-----5:R-:W-:-:S05]  /*8510*/  PRMT R0, R184, 0x8880, RZ ;  /* 0x00008880b8007816 */ /* 0x020fca00000000ff */
[----:B------:R-:W-:-:S07]  /*8520*/  IMAD R195, R0, R185, RZ ;  /* 0x000000b900c37224 */ /* 0x000fce00078e02ff */
.L_x_336:
[----:B------:R-:W-:Y:S05]  /*8530*/  BSYNC B1 ;  /* 0x0000000000017941 */ /* 0x000fea0003800000 */
.L_x_335:
        /* <DEDUP_REMOVED lines=11> */
.L_x_338:
[----:B------:R-:W-:Y:S05]  /*85f0*/  BSYNC B1 ;  /* 0x0000000000017941 */ /* 0x000fea0003800000 */
.L_x_337:
[----:B0-----:R-:W-:Y:S01]  /*8600*/  @!P4 IMAD R7, R30, R186, R195 ;  /* 0x000000ba1e07c224 */ /* 0x001fe200078e02c3 */
[----:B------:R-:W-:Y:S04]  /*8610*/  BSSY B1, `(.L_x_339) ;  /* 0x0000006000017945 */ /* 0x000fe80003800000 */
[----:B------:R0:W-:Y:S01]  /*8620*/  @!P4 STG.E.U8 desc[UR36][R12.64+0x88], R7 ;  /* 0x000088070c00c986 */ /* 0x0001e2000c101124 */
[----:B------:R-:W-:Y:S05]  /*8630*/  @P3 BRA `(.L_x_340) ;  /* 0x00000000000c3947 */ /* 0x000fea0003800000 */
[----:B------:R-:W5:Y:S02]  /*8640*/  LDG.E.U8 R184, desc[UR36][R14.64+0x89] ;  /* 0x000089240eb87981 */ /* 0x000f64000c1e1100 */
[----:B-----5:R-:W-:-:S05]  /*8650*/  PRMT R0, R184, 0x8880, RZ ;  /* 0x00008880b8007816 */ /* 0x020fca00000000ff */
[----:B------:R-:W-:-:S07]  /*8660*/  IMAD R195, R0, R185, RZ ;  /* 0x000000b900c37224 */ /* 0x000fce00078e02ff */
.L_x_340:
[----:B------:R-:W-:Y:S05]  /*8670*/  BSYNC B1 ;  /* 0x0000000000017941 */ /* 0x000fea0003800000 */
.L_x_339:
[----:B------:R-:W-:Y:S01]  /*8680*/  @!P3 IMAD R31, R31, R186, R195 ;  /* 0x000000ba1f1fb224 */ /* 0x000fe200078e02c3 */
[----:B------:R-:W-:Y:S04]  /*8690*/  BSSY B1, `(.L_x_341) ;  /* 0x0000006000017945 */ /* 0x000fe80003800000 */
[----:B------:R0:W-:Y:S01]  /*86a0*/  @!P3 STG.E.U8 desc[UR36][R12.64+0x89], R31 ;  /* 0x0000891f0c00b986 */ /* 0x0001e2000c101124 */
[----:B------:R-:W-:Y:S05]  /*86b0*/  @P5 BRA `(.L_x_342) ;  /* 0x00000000000c5947 */ /* 0x000fea0003800000 */
[----:B------:R-:W5:Y:S02]  /*86c0*/  LDG.E.U8 R184, desc[UR36][R4.64+0x90] ;  /* 0x0000902404b87981 */ /* 0x000f64000c1e1100 */
[----:B-----5:R-:W-:-:S05]  /*86d0*/  PRMT R0, R184, 0x8880, RZ ;  /* 0x00008880b8007816 */ /* 0x020fca00000000ff */
[----:B------:R-:W-:-:S07]  /*86e0*/  IMAD R195, R0, R185, RZ ;  /* 0x000000b900c37224 */ /* 0x000fce00078e02ff */
.L_x_342:
[----:B------:R-:W-:Y:S05]  /*86f0*/  BSYNC B1 ;  /* 0x0000000000017941 */ /* 0x000fea0003800000 */
.L_x_341:
[----:B0-----:R-:W-:Y:S01]  /*8700*/  @!P5 IMAD R7, R32, R186, R195 ;  /* 0x000000ba2007d224 */ /* 0x001fe200078e02c3 */
[----:B------:R-:W-:Y:S04]  /*8710*/  BSSY B1, `(.L_x_343) ;  /* 0x0000006000017945 */ /* 0x000fe80003800000 */
[----:B------:R0:W-:Y:S01]  /*8720*/  @!P5 STG.E.U8 desc[UR36][R8.64+0x90], R7 ;  /* 0x000090070800d986 */ /* 0x0001e2000c101124 */
[----:B------:R-:W-:Y:S05]  /*8730*/  @P0 BRA `(.L_x_344) ;  /* 0x00000000000c0947 */ /* 0x000fea0003800000 */
[----:B------:R-:W5:Y:S02]  /*8740*/  LDG.E.U8 R184, desc[UR36][R4.64+0x91] ;  /* 0x0000912404b87981 */ /* 0x000f64000c1e1100 */
[----:B-----5:R-:W-:-:S05]  /*8750*/  PRMT R0, R184, 0x8880, RZ ;  /* 0x00008880b8007816 */ /* 0x020fca00000000ff */
[----:B------:R-:W-:-:S07]  /*8760*/  IMAD R195, R0, R185, RZ ;  /* 0x000000b900c37224 */ /* 0x000fce00078e02ff */
.L_x_344:
[----:B------:R-:W-:Y:S05]  /*8770*/  BSYNC B1 ;  /* 0x0000000000017941 */ /* 0x000fea0003800000 */
.L_x_343:
[----:B------:R-:W-:Y:S01]  /*8780*/  ISETP.LT.OR P4, PT, R187, 0x91, !P2 ;  /* 0x00000091bb00780c */ /* 0x000fe20005781670 */
[----:B------:R-:W-:Y:S01]  /*8790*/  @!P0 IMAD R33, R33, R186, R195 ;  /* 0x000000ba21218224 */ /* 0x000fe200078e02c3 */
[----:B------:R-:W-:Y:S01]  /*87a0*/  BSSY B1, `(.L_x_345) ;  /* 0x000000a000017945 */ /* 0x000fe20003800000 */
[C---:B------:R-:W-:Y:S02]  /*87b0*/  ISETP.LT.OR P3, PT, R187.reuse, 0x92, !P2 ;  /* 0x00000092bb00780c */ /* 0x040fe40005761670 */
[C---:B------:R-:W-:Y:S01]  /*87c0*/  ISETP.LT.OR P5, PT, R187.reuse, 0x99, !P2 ;  /* 0x00000099bb00780c */ /* 0x040fe200057a1670 */
[----:B------:R0:W-:Y:S01]  /*87d0*/  @!P0 STG.E.U8 desc[UR36][R8.64+0x91], R33 ;  /* 0x0000912108008986 */ /* 0x0001e2000c101124 */
[C---:B------:R-:W-:Y:S02]  /*87e0*/  ISETP.LT.OR P0, PT, R187.reuse, 0x99, !P1 ;  /* 0x00000099bb00780c */ /* 0x040fe40004f01670 */
[----:B------:R-:W-:-:S04]  /*87f0*/  ISETP.LT.OR P1, PT, R187, 0x9a, !P1 ;  /* 0x0000009abb00780c */ /* 0x000fc80004f21670 */
[----:B------:R-:W-:Y:S09]  /*8800*/  @P4 BRA `(.L_x_346) ;  /* 0x00000000000c4947 */ /* 0x000ff20003800000 */
[----:B------:R-:W5:Y:S02]  /*8810*/  LDG.E.U8 R184, desc[UR36][R14.64+0x90] ;  /* 0x000090240eb87981 */ /* 0x000f64000c1e1100 */
[----:B-----5:R-:W-:-:S05]  /*8820*/  PRMT R0, R184, 0x8880, RZ ;  /* 0x00008880b8007816 */ /* 0x020fca00000000ff */
[----:B------:R-:W-:-:S07]  /*8830*/  IMAD R195, R0, R185, RZ ;  /* 0x000000b900c37224 */ /* 0x000fce00078e02ff */
.L_x_346:
[----:B------:R-:W-:Y:S05]  /*8840*/  BSYNC B1 ;  /* 0x0000000000017941 */ /* 0x000fea0003800000 */
.L_x_345:
[----:B0-----:R-:W-:Y:S01]  /*8850*/  @!P4 IMAD R7, R34, R186, R195 ;  /* 0x000000ba2207c224 */ /* 0x001fe200078e02c3 */
[----:B------:R-:W-:Y:S04]  /*8860*/  BSSY B1, `(.L_x_347) ;  /* 0x0000006000017945 */ /* 0x000fe80003800000 */
[----:B------:R0:W-:Y:S01]  /*8870*/  @!P4 STG.E.U8 desc[UR36][R12.64+0x90], R7 ;  /* 0x000090070c00c986 */ /* 0x0001e2000c101124 */
[----:B------:R-:W-:Y:S05]  /*8880*/  @P3 BRA `(.L_x_348) ;  /* 0x00000000000c3947 */ /* 0x000fea0003800000 */
[----:B------:R-:W5:Y:S02]  /*8890*/  LDG.E.U8 R184, desc[UR36][R14.64+0x91] ;  /* 0x000091240eb87981 */ /* 0x000f64000c1e1100 */
[----:B-----5:R-:W-:-:S05]  /*88a0*/  PRMT R0, R184, 0x8880, RZ ;  /* 0x00008880b8007816 */ /* 0x020fca00000000ff */
[----:B------:R-:W-:-:S07]  /*88b0*/  IMAD R195, R0, R185, RZ ;  /* 0x000000b900c37224 */ /* 0x000fce00078e02ff */
.L_x_348:
[----:B------:R-:W-:Y:S05]  /*88c0*/  BSYNC B1 ;  /* 0x0000000000017941 */ /* 0x000fea0003800000 */
.L_x_347:
[----:B------:R-:W-:Y:S01]  /*88d0*/  @!P3 IMAD R35, R35, R186, R195 ;  /* 0x000000ba2323b224 */ /* 0x000fe200078e02c3 */
[----:B------:R-:W-:Y:S04]  /*88e0*/  BSSY B1, `(.L_x_349) ;  /* 0x0000006000017945 */ /* 0x000fe80003800000 */
[----:B------:R0:W-:Y:S01]  /*88f0*/  @!P3 STG.E.U8 desc[UR36][R12.64+0x91], R35 ;  /* 0x000091230c00b986 */ /* 0x0001e2000c101124 */
[----:B------:R-:W-:Y:S05]  /*8900*/  @P0 BRA `(.L_x_350) ;  /* 0x00000000000c0947 */ /* 0x000fea0003800000 */
[----:B------:R-:W5:Y:S02]  /*8910*/  LDG.E.U8 R184, desc[UR36][R4.64+0x98] ;  /* 0x0000982404b87981 */ /* 0x000f64000c1e1100 */
[----:B-----5:R-:W-:-:S05]  /*8920*/  PRMT R0, R184, 0x8880, RZ ;  /* 0x00008880b8007816 */ /* 0x020fca00000000ff */
[----:B------:R-:W-:-:S07]  /*8930*/  IMAD R195, R0, R185, RZ ;  /* 0x000000b900c37224 */ /* 0x000fce00078e02ff */
.L_x_350:
[----:B------:R-:W-:Y:S05]  /*8940*/  BSYNC B1 ;  /* 0x0000000000017941 */ /* 0x000fea0003800000 */
.L_x_349:
[----:B0-----:R-:W-:Y:S01]  /*8950*/  @!P0 IMAD R7, R36, R186, R195 ;  /* 0x000000ba24078224 */ /* 0x001fe200078e02c3 */
[----:B------:R-:W-:Y:S04]  /*8960*/  BSSY B1, `(.L_x_351) ;  /* 0x0000006000017945 */ /* 0x000fe80003800000 */
[----:B------:R0:W-:Y:S01]  /*8970*/  @!P0 STG.E.U8 desc[UR36][R8.64+0x98], R7 ;  /* 0x0000980708008986 */ /* 0x0001e2000c101124 */
[----:B------:R-:W-:Y:S05]  /*8980*/  @P1 BRA `(.L_x_352) ;  /* 0x00000000000c1947 */ /* 0x000fea0003800000 */
[----:B------:R-:W5:Y:S02]  /*8990*/  LDG.E.U8 R184, desc[UR36][R4.64+0x99] ;  /* 0x0000992404b87981 */ /* 0x000f64000c1e1100 */
[----:B-----5:R-:W-:-:S05]  /*89a0*/  PRMT R0, R184, 0x8880, RZ ;  /* 0x00008880b8007816 */ /* 0x020fca00000000ff */
[----:B------:R-:W-:-:S07]  /*89b0*/  IMAD R195, R0, R185, RZ ;  /* 0x000000b900c37224 */ /* 0x000fce00078e02ff */
.L_x_352:
[----:B------:R-:W-:Y:S05]  /*89c0*/  BSYNC B1 ;  /* 0x0000000000017941 */ /* 0x000fea0003800000 */
.L_x_351:
[----:B------:R-:W-:Y:S01]  /*89d0*/  @!P1 IMAD R37, R37, R186, R195 ;  /* 0x000000ba25259224 */ /* 0x000fe200078e02c3 */
[----:B------:R-:W-:Y:S04]  /*89e0*/  BSSY B1, `(.L_x_353) ;  /* 0x0000006000017945 */ /* 0x000fe80003800000 */
[----:B------:R0:W-:Y:S01]  /*89f0*/  @!P1 STG.E.U8 desc[UR36][R8.64+0x99], R37 ;  /* 0x0000992508009986 */ /* 0x0001e2000c101124 */
[----:B------:R-:W-:Y:S05]  /*8a00*/  @P5 BRA `(.L_x_354) ;  /* 0x00000000000c5947 */ /* 0x000fea0003800000 */
[----:B------:R-:W5:Y:S02]  /*8a10*/  LDG.E.U8 R184, desc[UR36][R14.64+0x98] ;  /* 0x000098240eb87981 */ /* 0x000f64000c1e1100 */
[----:B-----5:R-:W-:-:S05]  /*8a20*/  PRMT R0, R184, 0x8880, RZ ;  /* 0x00008880b8007816 */ /* 0x020fca00000000ff */
[----:B------:R-:W-:-:S07]  /*8a30*/  IMAD R195, R0, R185, RZ ;  /* 0x000000b900c37224 */ /* 0x000fce00078e02ff */
.L_x_354:
[----:B------:R-:W-:Y:S05]  /*8a40*/  BSYNC B1 ;  /* 0x0000000000017941 */ /* 0x000fea0003800000 */
.L_x_353:
[----:B------:R-:W-:Y:S01]  /*8a50*/  @!P5 IMAD R5, R38, R186, R195 ;  /* 0x000000ba2605d224 */ /* 0x000fe200078e02c3 */
[----:B------:R-:W-:Y:S01]  /*8a60*/  ISETP.LT.OR P2, PT, R187, 0x9a, !P2 ;  /* 0x0000009abb00780c */ /* 0x000fe20005741670 */
[----:B------:R-:W-:Y:S03]  /*8a70*/  BSSY B1, `(.L_x_355) ;  /* 0x0000006000017945 */ /* 0x000fe60003800000 */
[----:B------:R0:W-:Y:S09]  /*8a80*/  @!P5 STG.E.U8 desc[UR36][R12.64+0x98], R5 ;  /* 0x000098050c00d986 */ /* 0x0001f2000c101124 */
[----:B------:R-:W-:Y:S05]  /*8a90*/  @P2 BRA `(.L_x_356) ;  /* 0x00000000000c2947 */ /* 0x000fea0003800000 */
[----:B------:R-:W5:Y:S02]  /*8aa0*/  LDG.E.U8 R184, desc[UR36][R14.64+0x99] ;  /* 0x000099240eb87981 */ /* 0x000f64000c1e1100 */
[----:B-----5:R-:W-:-:S05]  /*8ab0*/  PRMT R0, R184, 0x8880, RZ ;  /* 0x00008880b8007816 */ /* 0x020fca00000000ff */
[----:B------:R-:W-:-:S07]  /*8ac0*/  IMAD R195, R0, R185, RZ ;  /* 0x000000b900c37224 */ /* 0x000fce00078e02ff */
.L_x_356:
[----:B------:R-:W-:Y:S05]  /*8ad0*/  BSYNC B1 ;  /* 0x0000000000017941 */ /* 0x000fea0003800000 */
.L_x_355:
[----:B------:R-:W-:Y:S01]  /*8ae0*/  IMAD R39, R39, R186, R195 ;  /* 0x000000ba27277224 */ /* 0x000fe200078e02c3 */
[----:B------:R-:W-:Y:S06]  /*8af0*/  @P2 BRA `(.L_x_357) ;  /* 0x0000001c00982947 */ /* 0x000fec0003800000 */
[----:B------:R0:W-:Y:S01]  /*8b00*/  STG.E.U8 desc[UR36][R12.64+0x99], R39 ;  /* 0x000099270c007986 */ /* 0x0001e2000c101124 */
[----:B------:R-:W-:Y:S05]  /*8b10*/  BRA `(.L_x_357) ;  /* 0x0000001c00907947 */ /* 0x000fea0003800000 */
.L_x_36:
[C---:B------:R-:W-:Y:S02]  /*8b20*/  ISETP.GE.AND P2, PT, R0.reuse, 0x1, PT ;  /* 0x000000010000780c */ /* 0x040fe40003f46270 */
[----:B------:R-:W-:Y:S02]  /*8b30*/  ISETP.GE.AND P3, PT, R0, 0x9, PT ;  /* 0x000000090000780c */ /* 0x000fe40003f66270 */
[C---:B------:R-:W-:Y:S02]  /*8b40*/  ISETP.LT.OR P0, PT, R187.reuse, 0x1, !P2 ;  /* 0x00000001bb00780c */ /* 0x040fe40005701670 */
[C---:B------:R-:W-:Y:S02]  /*8b50*/  ISETP.LT.OR P5, PT, R187.reuse, 0x2, !P2 ;  /* 0x00000002bb00780c */ /* 0x040fe400057a1670 */
[C---:B------:R-:W-:Y:S02]  /*8b60*/  ISETP.LT.OR P1, PT, R187.reuse, 0x1, !P3 ;  /* 0x00000001bb00780c */ /* 0x040fe40005f21670 */
[----:B------:R-:W-:-:S07]  /*8b70*/  ISETP.LT.OR P4, PT, R187, 0x2, !P3 ;  /* 0x00000002bb00780c */ /* 0x000fce0005f81670 */
[-C--:B------:R-:W-:Y:S02]  /*8b80*/  @!P0 IMAD R5, R168, R186.reuse, RZ ;  /* 0x000000baa8058224 */ /* 0x080fe400078e02ff */
[-C--:B------:R-:W-:Y:S02]  /*8b90*/  @!P5 IMAD R169, R169, R186.reuse, RZ ;  /* 0x000000baa9a9d224 */ /* 0x080fe400078e02ff */
[-C--:B------:R-:W-:Y:S01]  /*8ba0*/  @!P1 IMAD R15, R170, R186.reuse, RZ ;  /* 0x000000baaa0f9224 */ /* 0x080fe200078e02ff */
[----:B------:R0:W-:Y:S01]  /*8bb0*/  @!P0 STG.E.U8 desc[UR36][R6.64], R5 ;  /* 0x0000000506008986 */ /* 0x0001e2000c101124 */
[----:B------:R-:W-:Y:S01]  /*8bc0*/  ISETP.LT.OR P0, PT, R187, 0x9, !P2 ;  /* 0x00000009bb00780c */ /* 0x000fe20005701670 */
[----:B------:R-:W-:Y:S02]  /*8bd0*/  @!P4 IMAD R171, R171, R186, RZ ;  /* 0x000000baababc224 */ /* 0x000fe400078e02ff */
[----:B------:R-:W-:Y:S01]  /*8be0*/  @!P5 STG.E.U8 desc[UR36][R6.64+0x1], R169 ;  /* 0x000001a90600d986 */ /* 0x000fe2000c101124 */
[----:B------:R-:W-:-:S03]  /*8bf0*/  ISETP.LT.OR P5, PT, R187, 0xa, !P2 ;  /* 0x0000000abb00780c */ /* 0x000fc600057a1670 */
[----:B------:R1:W-:Y:S01]  /*8c00*/  @!P1 STG.E.U8 desc[UR36][R10.64], R15 ;  /* 0x0000000f0a009986 */ /* 0x0003e2000c101124 */
[----:B------:R-:W-:-:S03]  /*8c10*/  ISETP.LT.OR P1, PT, R187, 0x9, !P3 ;  /* 0x00000009bb00780c */ /* 0x000fc60005f21670 */
[----:B------:R-:W-:Y:S01]  /*8c20*/  @!P4 STG.E.U8 desc[UR36][R10.64+0x1], R171 ;  /* 0x000001ab0a00c986 */ /* 0x000fe2000c101124 */
[----:B------:R-:W-:Y:S01]  /*8c30*/  ISETP.LT.OR P4, PT, R187, 0xa, !P3 ;  /* 0x0000000abb00780c */ /* 0x000fe20005f81670 */
[----:B------:R-:W-:-:S04]  /*8c40*/  @!P0 IMAD R21, R172, R186, RZ ;  /* 0x000000baac158224 */ /* 0x000fc800078e02ff */
[-C--:B------:R-:W-:Y:S01]  /*8c50*/  @!P5 IMAD R173, R173, R186.reuse, RZ ;  /* 0x000000baadadd224 */ /* 0x080fe200078e02ff */
[----:B------:R2:W-:Y:S01]  /*8c60*/  @!P0 STG.E.U8 desc[UR36][R6.64+0x8], R21 ;  /* 0x0000081506008986 */ /* 0x0005e2000c101124 */
[C---:B------:R-:W-:Y:S02]  /*8c70*/  ISETP.LT.OR P0, PT, R187.reuse, 0x11, !P2 ;  /* 0x00000011bb00780c */ /* 0x040fe40005701670 */
[-C--:B0-----:R-:W-:Y:S01]  /*8c80*/  @!P1 IMAD R5, R174, R186.reuse, RZ ;  /* 0x000000baae059224 */ /* 0x081fe200078e02ff */
[----:B------:R-:W-:Y:S01]  /*8c90*/  @!P5 STG.E.U8 desc[UR36][R6.64+0x9], R173 ;  /* 0x000009ad0600d986 */ /* 0x000fe2000c101124 */
[----:B------:R-:W-:Y:S02]  /*8ca0*/  ISETP.LT.OR P5, PT, R187, 0x12, !P2 ;  /* 0x00000012bb00780c */ /* 0x000fe400057a1670 */
[----:B------:R-:W-:Y:S01]  /*8cb0*/  @!P4 IMAD R175, R175, R186, RZ ;  /* 0x000000baafafc224 */ /* 0x000fe200078e02ff */
[----:B------:R0:W-:Y:S01]  /*8cc0*/  @!P1 STG.E.U8 desc[UR36][R10.64+0x8], R5 ;  /* 0x000008050a009986 */ /* 0x0001e2000c101124 */
[----:B------:R-:W-:-:S03]  /*8cd0*/  ISETP.LT.OR P1, PT, R187, 0x11, !P3 ;  /* 0x00000011bb00780c */ /* 0x000fc60005f21670 */
[----:B------:R-:W-:Y:S01]  /*8ce0*/  @!P4 STG.E.U8 desc[UR36][R10.64+0x9], R175 ;  /* 0x000009af0a00c986 */ /* 0x000fe2000c101124 */
[----:B------:R-:W-:Y:S01]  /*8cf0*/  ISETP.LT.OR P4, PT, R187, 0x12, !P3 ;  /* 0x00000012bb00780c */ /* 0x000fe20005f81670 */
[----:B-1----:R-:W-:-:S04]  /*8d00*/  @!P0 IMAD R15, R176, R186, RZ ;  /* 0x000000bab00f8224 */ /* 0x002fc800078e02ff */
[-C--:B------:R-:W-:Y:S01]  /*8d10*/  @!P5 IMAD R177, R177, R186.reuse, RZ ;  /* 0x000000bab1b1d224 */ /* 0x080fe200078e02ff */
[----:B------:R1:W-:Y:S01]  /*8d20*/  @!P0 STG.E.U8 desc[UR36][R6.64+0x10], R15 ;  /* 0x0000100f06008986 */ /* 0x0003e2000c101124 */
[C---:B------:R-:W-:Y:S02]  /*8d30*/  ISETP.LT.OR P0, PT, R187.reuse, 0x19, !P2 ;  /* 0x00000019bb00780c */ /* 0x040fe40005701670 */
[-C--:B--2---:R-:W-:Y:S01]  /*8d40*/  @!P1 IMAD R21, R178, R186.reuse, RZ ;  /* 0x000000bab2159224 */ /* 0x084fe200078e02ff */
[----:B------:R-:W-:Y:S01]  /*8d50*/  @!P5 STG.E.U8 desc[UR36][R6.64+0x11], R177 ;  /* 0x000011b10600d986 */ /* 0x000fe2000c101124 */
[----:B------:R-:W-:Y:S02]  /*8d60*/  ISETP.LT.OR P5, PT, R187, 0x1a, !P2 ;  /* 0x0000001abb00780c */ /* 0x000fe400057a1670 */
[----:B------:R-:W-:Y:S01]  /*8d70*/  @!P4 IMAD R179, R179, R186, RZ ;  /* 0x000000bab3b3c224 */ /* 0x000fe200078e02ff */
[----:B------:R2:W-:Y:S01]  /*8d80*/  @!P1 STG.E.U8 desc[UR36][R10.64+0x10], R21 ;  /* 0x000010150a009986 */ /* 0x0005e2000c101124 */
[----:B------:R-:W-:-:S03]  /*8d90*/  ISETP.GE.AND P1, PT, R0, 0x81, PT ;  /* 0x000000810000780c */ /* 0x000fc60003f26270 */
[----:B------:R-:W-:Y:S01]  /*8da0*/  @!P4 STG.E.U8 desc[UR36][R10.64+0x11], R179 ;  /* 0x000011b30a00c986 */ /* 0x000fe2000c101124 */
[----:B------:R-:W-:Y:S01]  /*8db0*/  ISETP.LT.OR P4, PT, R187, 0x19, !P3 ;  /* 0x00000019bb00780c */ /* 0x000fe20005f81670 */
[----:B0-----:R-:W-:-:S04]  /*8dc0*/  @!P0 IMAD R5, R180, R186, RZ ;  /* 0x000000bab4058224 */ /* 0x001fc800078e02ff */
[----:B------:R-:W-:Y:S01]  /*8dd0*/  @!P5 IMAD R181, R181, R186, RZ ;  /* 0x000000bab5b5d224 */ /* 0x000fe200078e02ff */
[----:B------:R0:W-:Y:S01]  /*8de0*/  @!P0 STG.E.U8 desc[UR36][R6.64+0x18], R5 ;  /* 0x0000180506008986 */ /* 0x0001e2000c101124 */
[----:B------:R-:W-:-:S03]  /*8df0*/  ISETP.LT.OR P0, PT, R187, 0x1a, !P3 ;  /* 0x0000001abb00780c */ /* 0x000fc60005f01670 */
[----:B------:R-:W-:Y:S01]  /*8e00*/  @!P5 STG.E.U8 desc[UR36][R6.64+0x19], R181 ;  /* 0x000019b50600d986 */ /* 0x000fe2000c101124 */
[----:B------:R-:W-:Y:S02]  /*8e10*/  ISETP.LT.OR P5, PT, R187, 0x1, !P1 ;  /* 0x00000001bb00780c */ /* 0x000fe40004fa1670 */
[----:B-1----:R-:W-:-:S05]  /*8e20*/  @!P4 IMAD R15, R182, R186, RZ ;  /* 0x000000bab60fc224 */ /* 0x002fca00078e02ff */
[----:B------:R1:W-:Y:S01]  /*8e30*/  @!P4 STG.E.U8 desc[UR36][R10.64+0x18], R15 ;  /* 0x0000180f0a00c986 */ /* 0x0003e2000c101124 */
[----:B------:R-:W-:Y:S01]  /*8e40*/  ISETP.LT.OR P4, PT, R187, 0x2, !P1 ;  /* 0x00000002bb00780c */ /* 0x000fe20004f81670 */
[----:B------:R-:W-:-:S04]  /*8e50*/  @!P0 IMAD R183, R183, R186, RZ ;  /* 0x000000bab7b78224 */ /* 0x000fc800078e02ff */
[----:B--2---:R-:W-:Y:S01]  /*8e60*/  @!P5 IMAD R21, R152, R186, RZ ;  /* 0x000000ba9815d224 */ /* 0x004fe200078e02ff */
[----:B------:R-:W-:Y:S01]  /*8e70*/  @!P0 STG.E.U8 desc[UR36][R10.64+0x19], R183 ;  /* 0x000019b70a008986 */ /* 0x000fe2000c101124 */
[----:B------:R-:W-:-:S03]  /*8e80*/  ISETP.GE.AND P0, PT, R0, 0x89, PT ;  /* 0x000000890000780c */ /* 0x000fc60003f06270 */
[----:B------:R-:W-:Y:S01]  /*8e90*/  @!P5 STG.E.U8 desc[UR36][R8.64], R21 ;  /* 0x000000150800d986 */ /* 0x000fe2000c101124 */
[----:B------:R-:W-:Y:S02]  /*8ea0*/  ISETP.LT.OR P5, PT, R187, 0x1, !P0 ;  /* 0x00000001bb00780c */ /* 0x000fe400047a1670 */
[----:B------:R-:W-:-:S05]  /*8eb0*/  @!P4 IMAD R153, R153, R186, RZ ;  /* 0x000000ba9999c224 */ /* 0x000fca00078e02ff */
[----:B------:R-:W-:Y:S01]  /*8ec0*/  @!P4 STG.E.U8 desc[UR36][R8.64+0x1], R153 ;  /* 0x000001990800c986 */ /* 0x000fe2000c101124 */
[----:B------:R-:W-:-:S05]  /*8ed0*/  ISETP.LT.OR P4, PT, R187, 0x2, !P0 ;  /* 0x00000002bb00780c */ /* 0x000fca0004781670 */
[----:B0-----:R-:W-:-:S05]  /*8ee0*/  @!P5 IMAD R5, R154, R186, RZ ;  /* 0x000000ba9a05d224 */ /* 0x001fca00078e02ff */
[----:B------:R0:W-:Y:S01]  /*8ef0*/  @!P5 STG.E.U8 desc[UR36][R12.64], R5 ;  /* 0x000000050c00d986 */ /* 0x0001e2000c101124 */
[----:B------:R-:W-:Y:S02]  /*8f00*/  ISETP.LT.OR P5, PT, R187, 0x9, !P1 ;  /* 0x00000009bb00780c */ /* 0x000fe40004fa1670 */
[----:B------:R-:W-:-:S05]  /*8f10*/  @!P4 IMAD R155, R155, R186, RZ ;  /* 0x000000ba9b9bc224 */ /* 0x000fca00078e02ff */
[----:B------:R-:W-:Y:S01]  /*8f20*/  @!P4 STG.E.U8 desc[UR36][R12.64+0x1], R155 ;  /* 0x0000019b0c00c986 */ /* 0x000fe2000c101124 */
[----:B------:R-:W-:-:S05]  /*8f30*/  ISETP.LT.OR P4, PT, R187, 0xa, !P1 ;  /* 0x0000000abb00780c */ /* 0x000fca0004f81670 */
[----:B-1----:R-:W-:-:S05]  /*8f40*/  @!P5 IMAD R15, R156, R186, RZ ;  /* 0x000000ba9c0fd224 */ /* 0x002fca00078e02ff */
[----:B------:R1:W-:Y:S01]  /*8f50*/  @!P5 STG.E.U8 desc[UR36][R8.64+0x8], R15 ;  /* 0x0000080f0800d986 */ /* 0x0003e2000c101124 */
        /* <DEDUP_REMOVED lines=354> */
[C---:B------:R-:W-:Y:S02]  /*a580*/  ISETP.LT.OR P5, PT, R187.reuse, 0x99, !P2 ;  /* 0x00000099bb00780c */ /* 0x040fe400057a1670 */
[----:B------:R-:W-:Y:S01]  /*a590*/  ISETP.LT.OR P2, PT, R187, 0x9a, !P2 ;  /* 0x0000009abb00780c */ /* 0x000fe20005741670 */
[----:B------:R-:W-:-:S05]  /*a5a0*/  @!P4 IMAD R51, R51, R186, RZ ;  /* 0x000000ba3333c224 */ /* 0x000fca00078e02ff */
[----:B------:R-:W-:Y:S01]  /*a5b0*/  @!P4 STG.E.U8 desc[UR36][R10.64+0x91], R51 ;  /* 0x000091330a00c986 */ /* 0x000fe2000c101124 */
[C---:B------:R-:W-:Y:S02]  /*a5c0*/  ISETP.LT.OR P4, PT, R187.reuse, 0x99, !P3 ;  /* 0x00000099bb00780c */ /* 0x040fe40005f81670 */
[----:B------:R-:W-:Y:S02]  /*a5d0*/  ISETP.LT.OR P3, PT, R187, 0x9a, !P3 ;  /* 0x0000009abb00780c */ /* 0x000fe40005f61670 */
[-C--:B-1----:R-:W-:Y:S02]  /*a5e0*/  @!P5 IMAD R15, R52, R186.reuse, RZ ;  /* 0x000000ba340fd224 */ /* 0x082fe400078e02ff */
[----:B------:R-:W-:-:S03]  /*a5f0*/  @!P2 IMAD R53, R53, R186, RZ ;  /* 0x000000ba3535a224 */ /* 0x000fc600078e02ff */
[----:B------:R-:W-:Y:S01]  /*a600*/  @!P5 STG.E.U8 desc[UR36][R6.64+0x98], R15 ;  /* 0x0000980f0600d986 */ /* 0x000fe2000c101124 */
[----:B------:R-:W-:-:S03]  /*a610*/  ISETP.LT.OR P5, PT, R187, 0x81, !P1 ;  /* 0x00000081bb00780c */ /* 0x000fc60004fa1670 */
[----:B------:R1:W-:Y:S01]  /*a620*/  @!P2 STG.E.U8 desc[UR36][R6.64+0x99], R53 ;  /* 0x000099350600a986 */ /* 0x0003e2000c101124 */
[----:B------:R-:W-:Y:S01]  /*a630*/  ISETP.LT.OR P2, PT, R187, 0x82, !P1 ;  /* 0x00000082bb00780c */ /* 0x000fe20004f41670 */
[-C--:B0-----:R-:W-:Y:S02]  /*a640*/  @!P4 IMAD R5, R54, R186.reuse, RZ ;  /* 0x000000ba3605c224 */ /* 0x081fe400078e02ff */
[----:B------:R-:W-:-:S03]  /*a650*/  @!P3 IMAD R55, R55, R186, RZ ;  /* 0x000000ba3737b224 */ /* 0x000fc600078e02ff */
[----:B------:R0:W-:Y:S01]  /*a660*/  @!P4 STG.E.U8 desc[UR36][R10.64+0x98], R5 ;  /* 0x000098050a00c986 */ /* 0x0001e2000c101124 */
[C---:B------:R-:W-:Y:S02]  /*a670*/  ISETP.LT.OR P4, PT, R187.reuse, 0x81, !P0 ;  /* 0x00000081bb00780c */ /* 0x040fe40004781670 */
[-C--:B------:R-:W-:Y:S01]  /*a680*/  @!P5 IMAD R21, R24, R186.reuse, RZ ;  /* 0x000000ba1815d224 */ /* 0x080fe200078e02ff */
[----:B------:R2:W-:Y:S01]  /*a690*/  @!P3 STG.E.U8 desc[UR36][R10.64+0x99], R55 ;  /* 0x000099370a00b986 */ /* 0x0005e2000c101124 */
[----:B------:R-:W-:Y:S02]  /*a6a0*/  ISETP.LT.OR P3, PT, R187, 0x82, !P0 ;  /* 0x00000082bb00780c */ /* 0x000fe40004761670 */
[----:B------:R-:W-:Y:S01]  /*a6b0*/  @!P2 IMAD R25, R25, R186, RZ ;  /* 0x000000ba1919a224 */ /* 0x000fe200078e02ff */
[----:B------:R-:W-:Y:S01]  /*a6c0*/  @!P5 STG.E.U8 desc[UR36][R8.64+0x80], R21 ;  /* 0x000080150800d986 */ /* 0x000fe2000c101124 */
[----:B------:R-:W-:-:S03]  /*a6d0*/  ISETP.LT.OR P5, PT, R187, 0x89, !P1 ;  /* 0x00000089bb00780c */ /* 0x000fc60004fa1670 */
[----:B------:R-:W-:Y:S01]  /*a6e0*/  @!P2 STG.E.U8 desc[UR36][R8.64+0x81], R25 ;  /* 0x000081190800a986 */ /* 0x000fe2000c101124 */
[----:B------:R-:W-:Y:S01]  /*a6f0*/  ISETP.LT.OR P2, PT, R187, 0x8a, !P1 ;  /* 0x0000008abb00780c */ /* 0x000fe20004f41670 */
[----:B-1----:R-:W-:-:S04]  /*a700*/  @!P4 IMAD R7, R26, R186, RZ ;  /* 0x000000ba1a07c224 */ /* 0x002fc800078e02ff */
        /* <DEDUP_REMOVED lines=11> */
[----:B------:R-:W-:-:S04]  /*a7c0*/  @!P4 IMAD R31, R31, R186, RZ ;  /* 0x000000ba1f1fc224 */ /* 0x000fc800078e02ff */
[-C--:B--2---:R-:W-:Y:S01]  /*a7d0*/  @!P3 IMAD R11, R30, R186.reuse, RZ ;  /* 0x000000ba1e0bb224 */ /* 0x084fe200078e02ff */
[----:B------:R-:W-:Y:S01]  /*a7e0*/  @!P4 STG.E.U8 desc[UR36][R12.64+0x89], R31 ;  /* 0x0000891f0c00c986 */ /* 0x000fe2000c101124 */
[C---:B------:R-:W-:Y:S02]  /*a7f0*/  ISETP.LT.OR P4, PT, R187.reuse, 0x92, !P0 ;  /* 0x00000092bb00780c */ /* 0x040fe40004781670 */
[-C--:B-1----:R-:W-:Y:S01]  /*a800*/  @!P5 IMAD R7, R32, R186.reuse, RZ ;  /* 0x000000ba2007d224 */ /* 0x082fe200078e02ff */
[----:B------:R-:W-:Y:S01]  /*a810*/  @!P3 STG.E.U8 desc[UR36][R12.64+0x88], R11 ;  /* 0x0000880b0c00b986 */ /* 0x000fe2000c101124 */
[----:B------:R-:W-:Y:S02]  /*a820*/  ISETP.LT.OR P3, PT, R187, 0x91, !P0 ;  /* 0x00000091bb00780c */ /* 0x000fe40004761670 */
[----:B------:R-:W-:Y:S01]  /*a830*/  @!P2 IMAD R33, R33, R186, RZ ;  /* 0x000000ba2121a224 */ /* 0x000fe200078e02ff */
[----:B------:R1:W-:Y:S01]  /*a840*/  @!P5 STG.E.U8 desc[UR36][R8.64+0x90], R7 ;  /* 0x000090070800d986 */ /* 0x0003e2000c101124 */
[----:B------:R-:W-:-:S02]  /*a850*/  ISETP.LT.OR P5, PT, R187, 0x99, !P0 ;  /* 0x00000099bb00780c */ /* 0x000fc400047a1670 */
[C---:B------:R-:W-:Y:S01]  /*a860*/  ISETP.LT.OR P0, PT, R187.reuse, 0x9a, !P0 ;  /* 0x0000009abb00780c */ /* 0x040fe20004701670 */
[----:B------:R2:W-:Y:S01]  /*a870*/  @!P2 STG.E.U8 desc[UR36][R8.64+0x91], R33 ;  /* 0x000091210800a986 */ /* 0x0005e2000c101124 */
[----:B------:R-:W-:Y:S01]  /*a880*/  ISETP.LT.OR P2, PT, R187, 0x99, !P1 ;  /* 0x00000099bb00780c */ /* 0x000fe20004f41670 */
[----:B------:R-:W-:Y:S01]  /*a890*/  @!P4 IMAD R35, R35, R186, RZ ;  /* 0x000000ba2323c224 */ /* 0x000fe200078e02ff */
[----:B------:R-:W-:-:S03]  /*a8a0*/  ISETP.LT.OR P1, PT, R187, 0x9a, !P1 ;  /* 0x0000009abb00780c */ /* 0x000fc60004f21670 */
[-C--:B0-----:R-:W-:Y:S01]  /*a8b0*/  @!P3 IMAD R5, R34, R186.reuse, RZ ;  /* 0x000000ba2205b224 */ /* 0x081fe200078e02ff */
[----:B------:R2:W-:Y:S03]  /*a8c0*/  @!P4 STG.E.U8 desc[UR36][R12.64+0x91], R35 ;  /* 0x000091230c00c986 */ /* 0x0005e6000c101124 */
[-C--:B-1----:R-:W-:Y:S01]  /*a8d0*/  @!P5 IMAD R7, R38, R186.reuse, RZ ;  /* 0x000000ba2607d224 */ /* 0x082fe200078e02ff */
[----:B------:R2:W-:Y:S01]  /*a8e0*/  @!P3 STG.E.U8 desc[UR36][R12.64+0x90], R5 ;  /* 0x000090050c00b986 */ /* 0x0005e2000c101124 */
[-C--:B------:R-:W-:Y:S02]  /*a8f0*/  @!P0 IMAD R39, R39, R186.reuse, RZ ;  /* 0x000000ba27278224 */ /* 0x080fe400078e02ff */
[-C--:B------:R-:W-:Y:S02]  /*a900*/  @!P2 IMAD R11, R36, R186.reuse, RZ ;  /* 0x000000ba240ba224 */ /* 0x080fe400078e02ff */
[----:B------:R-:W-:-:S03]  /*a910*/  @!P1 IMAD R37, R37, R186, RZ ;  /* 0x000000ba25259224 */ /* 0x000fc600078e02ff */
[----:B------:R2:W-:Y:S04]  /*a920*/  @!P2 STG.E.U8 desc[UR36][R8.64+0x98], R11 ;  /* 0x0000980b0800a986 */ /* 0x0005e8000c101124 */
[----:B------:R2:W-:Y:S04]  /*a930*/  @!P1 STG.E.U8 desc[UR36][R8.64+0x99], R37 ;  /* 0x0000992508009986 */ /* 0x0005e8000c101124 */
[----:B------:R2:W-:Y:S04]  /*a940*/  @!P5 STG.E.U8 desc[UR36][R12.64+0x98], R7 ;  /* 0x000098070c00d986 */ /* 0x0005e8000c101124 */
[----:B------:R2:W-:Y:S02]  /*a950*/  @!P0 STG.E.U8 desc[UR36][R12.64+0x99], R39 ;  /* 0x000099270c008986 */ /* 0x0005e4000c101124 */
.L_x_357:
[----:B------:R-:W-:Y:S05]  /*a960*/  BSYNC B0 ;  /* 0x0000000000007941 */ /* 0x000fea0003800000 */
.L_x_35:
[----:B------:R-:W-:Y:S01]  /*a970*/  ULDC UR4, c[0x0][0xc] ;  /* 0x0000030000047ab9 */ /* 0x000fe20000000800 */
[----:B------:R-:W-:Y:S01]  /*a980*/  ULDC UR5, c[0x0][0x10] ;  /* 0x0000040000057ab9 */ /* 0x000fe20000000800 */
[----:B0-2---:R-:W0:Y:S01]  /*a990*/  LDC R7, c[0x0][0x14] ;  /* 0x00000500ff077b82 */ /* 0x005e220000000800 */
[----:B------:R-:W-:Y:S01]  /*a9a0*/  UIMAD.WIDE.U32 UR4, UR4, UR5, URZ ;  /* 0x00000005040472a5 */ /* 0x000fe2000f8e003f */
[----:B------:R-:W-:Y:S01]  /*a9b0*/  IMAD.MOV.U32 R4, RZ, RZ, R19 ;  /* 0x000000ffff047224 */ /* 0x000fe200078e0013 */
[----:B------:R-:W-:Y:S01]  /*a9c0*/  PRMT R0, RZ, 0x7610, R0 ;  /* 0x00007610ff007816 */ /* 0x000fe20000000000 */
[----:B------:R-:W-:Y:S02]  /*a9d0*/  IMAD.MOV.U32 R5, RZ, RZ, R18 ;  /* 0x000000ffff057224 */ /* 0x000fe400078e0012 */
[----:B------:R-:W-:Y:S02]  /*a9e0*/  IMAD.MOV.U32 R22, RZ, RZ, -0x1 ;  /* 0xffffffffff167424 */ /* 0x000fe400078e00ff */
[----:B0-----:R-:W-:-:S04]  /*a9f0*/  IMAD.WIDE.U32 R4, R7, UR4, R4 ;  /* 0x0000000407047c25 */ /* 0x001fc8000f8e0004 */
[----:B------:R-:W-:Y:S01]  /*aa00*/  IMAD R7, R7, UR5, RZ ;  /* 0x0000000507077c24 */ /* 0x000fe2000f8e02ff */
[----:B------:R-:W-:Y:S01]  /*aa10*/  ULDC.64 UR4, c[0x0][0x650] ;  /* 0x0001940000047ab9 */ /* 0x000fe20000000a00 */
[----:B------:R-:W-:Y:S01]  /*aa20*/  IMAD.MOV.U32 R19, RZ, RZ, R4 ;  /* 0x000000ffff137224 */ /* 0x000fe200078e0004 */
[----:B------:R-:W-:Y:S01]  /*aa30*/  ISETP.GE.U32.AND P0, PT, R4, UR4, PT ;  /* 0x0000000404007c0c */ /* 0x000fe2000bf06070 */
[----:B------:R-:W-:Y:S02]  /*aa40*/  IMAD.MOV.U32 R4, RZ, RZ, -0x1 ;  /* 0xffffffffff047424 */ /* 0x000fe400078e00ff */
[----:B------:R-:W-:-:S03]  /*aa50*/  IMAD.IADD R18, R5, 0x1, R7 ;  /* 0x0000000105127824 */ /* 0x000fc600078e0207 */
[----:B------:R0:W-:Y:S02]  /*aa60*/  STL [R1], R4 ;  /* 0x0000000401007387 */ /* 0x0001e40000100800 */
[----:B------:R-:W-:-:S13]  /*aa70*/  ISETP.GE.U32.AND.EX P0, PT, R18, UR5, PT, P0 ;  /* 0x0000000512007c0c */ /* 0x000fda000bf06100 */
[----:B0-----:R-:W-:Y:S05]  /*aa80*/  @P0 BRA `(.L_x_358) ;  /* 0x0000000400740947 */ /* 0x001fea0003800000 */
[----:B------:R-:W0:Y:S01]  /*aa90*/  S2R R20, SR_CTAID.X ;  /* 0x0000000000147919 */ /* 0x000e220000002500 */
[----:B-1--4-:R-:W1:Y:S01]  /*aaa0*/  LDC.64 R10, c[0x0][0x628] ;  /* 0x00018a00ff0a7b82 */ /* 0x012e620000000a00 */
[----:B------:R-:W-:Y:S01]  /*aab0*/  ULDC UR4, c[0x0][0x150] ;  /* 0x0000540000047ab9 */ /* 0x000fe20000000800 */
[----:B---3--:R-:W-:Y:S01]  /*aac0*/  IMAD.MOV.U32 R8, RZ, RZ, R19 ;  /* 0x000000ffff087224 */ /* 0x008fe200078e0013 */
[----:B------:R-:W2:Y:S01]  /*aad0*/  S2R R24, SR_CTAID.Y ;  /* 0x0000000000187919 */ /* 0x000ea20000002600 */
[----:B------:R-:W-:-:S04]  /*aae0*/  IMAD.MOV.U32 R9, RZ, RZ, R18 ;  /* 0x000000ffff097224 */ /* 0x000fc800078e0012 */
[----:B------:R-:W3:Y:S08]  /*aaf0*/  LDC R23, c[0x0][0x144] ;  /* 0x00005100ff177b82 */ /* 0x000ef00000000800 */
[----:B------:R-:W4:Y:S08]  /*ab00*/  LDC R12, c[0x0][0x630] ;  /* 0x00018c00ff0c7b82 */ /* 0x000f300000000800 */
[----:B------:R-:W2:Y:S01]  /*ab10*/  LDC.64 R14, c[0x0][0x620] ;  /* 0x00018800ff0e7b82 */ /* 0x000ea20000000a00 */
[----:B-1----:R-:W-:-:S04]  /*ab20*/  ISETP.NE.U32.AND P0, PT, R10, RZ, PT ;  /* 0x000000ff0a00720c */ /* 0x002fc80003f05070 */
[----:B------:R-:W-:Y:S02]  /*ab30*/  ISETP.NE.AND.EX P0, PT, R11, RZ, PT, P0 ;  /* 0x000000ff0b00720c */ /* 0x000fe40003f05300 */
[----:B0-----:R-:W-:-:S05]  /*ab40*/  I2FP.F32.U32 R0, R20 ;  /* 0x0000001400007245 */ /* 0x001fca0000201000 */
[----:B------:R-:W-:-:S04]  /*ab50*/  FMUL R0, R0, UR4 ;  /* 0x0000000400007c20 */ /* 0x000fc80008400000 */
[----:B------:R0:W1:Y:S02]  /*ab60*/  F2I.U32.TRUNC.NTZ R21, R0 ;  /* 0x0000000000157305 */ /* 0x000064000020f000 */
[----:B---34-:R-:W-:Y:S05]  /*ab70*/  @!P0 BRA `(.L_x_359) ;  /* 0x0000000000288947 */ /* 0x018fea0003800000 */
[----:B0-----:R-:W0:Y:S02]  /*ab80*/  LDC R0, c[0x0][0x634] ;  /* 0x00018d00ff007b82 */ /* 0x001e240000000800 */
        /* <DEDUP_REMOVED lines=9> */
.L_x_359:
[-CC-:B------:R-:W-:Y:S01]  /*ac20*/  SHF.R.U64 R22, R8, R12.reuse, R9.reuse ;  /* 0x0000000c08167219 */ /* 0x180fe20000001209 */
[----:B------:R-:W3:Y:S01]  /*ac30*/  LDC.64 R30, c[0x0][0x640] ;  /* 0x00019000ff1e7b82 */ /* 0x000ee20000000a00 */
[----:B0-----:R-:W-:Y:S01]  /*ac40*/  SHF.R.U32.HI R0, RZ, R12, R9 ;  /* 0x0000000cff007219 */ /* 0x001fe20000011609 */
[----:B------:R-:W-:Y:S01]  /*ac50*/  IMAD.MOV.U32 R4, RZ, RZ, R19 ;  /* 0x000000ffff047224 */ /* 0x000fe200078e0013 */
[----:B------:R-:W-:Y:S01]  /*ac60*/  IADD3 R3, P0, RZ, -R22, RZ ;  /* 0x80000016ff037210 */ /* 0x000fe20007f1e0ff */
[----:B-1----:R-:W-:Y:S01]  /*ac70*/  IMAD.MOV R21, RZ, RZ, -R21 ;  /* 0x000000ffff157224 */ /* 0x002fe200078e0a15 */
[----:B------:R-:W-:Y:S01]  /*ac80*/  ULDC UR4, c[0x0][0x154] ;  /* 0x0000550000047ab9 */ /* 0x000fe20000000800 */
[----:B------:R-:W-:Y:S02]  /*ac90*/  IMAD.MOV.U32 R7, RZ, RZ, 0x1 ;  /* 0x00000001ff077424 */ /* 0x000fe400078e00ff */
[----:B------:R-:W0:Y:S01]  /*aca0*/  LDC R6, c[0x0][0x618] ;  /* 0x00018600ff067b82 */ /* 0x000e220000000800 */
[----:B------:R-:W-:-:S02]  /*acb0*/  IMAD.X R5, RZ, RZ, ~R0, P0 ;  /* 0x000000ffff057224 */ /* 0x000fc400000e0e00 */
[----:B------:R-:W-:Y:S02]  /*acc0*/  IMAD R26, R23, R21, R20 ;  /* 0x00000015171a7224 */ /* 0x000fe400078e0214 */
[-C--:B--2---:R-:W-:Y:S02]  /*acd0*/  IMAD R0, R5, R14.reuse, RZ ;  /* 0x0000000e05007224 */ /* 0x084fe400078e02ff */
[----:B------:R-:W-:Y:S01]  /*ace0*/  IMAD.MOV.U32 R5, RZ, RZ, R18 ;  /* 0x000000ffff057224 */ /* 0x000fe200078e0012 */
[----:B------:R-:W1:Y:S01]  /*acf0*/  LDC R8, c[0x0][0x608] ;  /* 0x00018200ff087b82 */ /* 0x000e620000000800 */
[----:B------:R-:W-:-:S04]  /*ad00*/  IMAD.WIDE.U32 R4, R3, R14, R4 ;  /* 0x0000000e03047225 */ /* 0x000fc800078e0004 */
[----:B------:R-:W-:-:S03]  /*ad10*/  IMAD R3, R3, R15, R0 ;  /* 0x0000000f03037224 */ /* 0x000fc600078e0200 */
[----:B------:R-:W2:Y:S01]  /*ad20*/  LDC R28, c[0x0][0x658] ;  /* 0x00019600ff1c7b82 */ /* 0x000ea20000000800 */
[----:B------:R-:W-:Y:S01]  /*ad30*/  I2FP.F32.U32 R0, R24 ;  /* 0x0000001800007245 */ /* 0x000fe20000201000 */
[----:B------:R-:W-:Y:S01]  /*ad40*/  IMAD.IADD R3, R5, 0x1, R3 ;  /* 0x0000000105037824 */ /* 0x000fe200078e0203 */
[----:B---3--:R-:W-:Y:S01]  /*ad50*/  ISETP.NE.U32.AND P0, PT, R30, RZ, PT ;  /* 0x000000ff1e00720c */ /* 0x008fe20003f05070 */
[----:B------:R-:W-:Y:S02]  /*ad60*/  IMAD.MOV.U32 R5, RZ, RZ, -0x1 ;  /* 0xffffffffff057424 */ /* 0x000fe400078e00ff */
[----:B------:R-:W-:Y:S02]  /*ad70*/  FMUL R0, R0, UR4 ;  /* 0x0000000400007c20 */ /* 0x000fe40008400000 */
[----:B------:R-:W3:Y:S01]  /*ad80*/  LDC R15, c[0x0][0x148] ;  /* 0x00005200ff0f7b82 */ /* 0x000ee20000000800 */
[----:B0-----:R-:W-:Y:S01]  /*ad90*/  SHF.R.U64 R12, R4, R6, R3 ;  /* 0x00000006040c7219 */ /* 0x001fe20000001203 */
[----:B------:R0:W4:Y:S01]  /*ada0*/  F2I.U32.TRUNC.NTZ R14, R0 ;  /* 0x00000000000e7305 */ /* 0x000122000020f000 */
[----:B------:R-:W-:-:S02]  /*adb0*/  ISETP.NE.AND.EX P0, PT, R31, RZ, PT, P0 ;  /* 0x000000ff1f00720c */ /* 0x000fc40003f05300 */
[----:B------:R-:W-:-:S03]  /*adc0*/  SHF.R.U32.HI R3, RZ, R6, R3 ;  /* 0x00000006ff037219 */ /* 0x000fc60000011603 */
[----:B------:R-:W0:Y:S01]  /*add0*/  LDC R20, c[0x0][0x600] ;  /* 0x00018000ff147b82 */ /* 0x000e220000000800 */
[-CC-:B-1----:R-:W-:Y:S02]  /*ade0*/  SHF.R.U64 R10, R12, R8.reuse, R3.reuse ;  /* 0x000000080c0a7219 */ /* 0x182fe40000001203 */
[----:B------:R-:W-:-:S05]  /*adf0*/  SHF.R.U32.HI R3, RZ, R8, R3 ;  /* 0x00000008ff037219 */ /* 0x000fca0000011603 */
[----:B------:R-:W1:Y:S01]  /*ae00*/  LDC R23, c[0x0][0x648] ;  /* 0x00019200ff177b82 */ /* 0x000e620000000800 */
[-C--:B--2---:R-:W-:Y:S02]  /*ae10*/  SHF.L.U32 R4, R5, R28.reuse, RZ ;  /* 0x0000001c05047219 */ /* 0x084fe400000006ff */
[-CC-:B------:R-:W-:Y:S02]  /*ae20*/  SHF.R.U64 R13, R10, R28.reuse, R3.reuse ;  /* 0x0000001c0a0d7219 */ /* 0x180fe40000001203 */
[----:B------:R-:W-:Y:S02]  /*ae30*/  SHF.R.U32.HI R5, RZ, R28, R3 ;  /* 0x0000001cff057219 */ /* 0x000fe40000011603 */
[----:B------:R-:W-:Y:S01]  /*ae40*/  LOP3.LUT R21, RZ, R4, RZ, 0x33, !PT ;  /* 0x00000004ff157212 */ /* 0x000fe200078e33ff */
[----:B------:R-:W2:Y:S01]  /*ae50*/  LDC R25, c[0x0][0x638] ;  /* 0x00018e00ff197b82 */ /* 0x000ea20000000800 */
[----:B------:R-:W-:Y:S01]  /*ae60*/  SHF.L.U32 R28, R7, R28, RZ ;  /* 0x0000001c071c7219 */ /* 0x000fe200000006ff */
[----:B------:R-:W-:-:S06]  /*ae70*/  IMAD.MOV.U32 R4, RZ, RZ, R13 ;  /* 0x000000ffff047224 */ /* 0x000fcc00078e000d */
[----:B------:R-:W0:Y:S01]  /*ae80*/  LDC R27, c[0x0][0x610] ;  /* 0x00018400ff1b7b82 */ /* 0x000e220000000800 */
[----:B----4-:R-:W-:Y:S05]  /*ae90*/  @!P0 BRA `(.L_x_360) ;  /* 0x0000000000288947 */ /* 0x010fea0003800000 */
        /* <DEDUP_REMOVED lines=10> */
.L_x_360:
[----:B------:R-:W4:Y:S01]  /*af40*/  LDC R3, c[0x0][0x65c] ;  /* 0x00019700ff037b82 */ /* 0x000f220000000800 */
[----:B01----:R-:W-:Y:S01]  /*af50*/  SHF.R.U64 R0, R4, R23, R5 ;  /* 0x0000001704007219 */ /* 0x003fe20000001205 */
[----:B------:R-:W-:Y:S02]  /*af60*/  VIADD R5, R20, 0xffffffff ;  /* 0xffffffff14057836 */ /* 0x000fe40000000000 */
[----:B------:R-:W-:Y:S02]  /*af70*/  IMAD.MOV R14, RZ, RZ, -R14 ;  /* 0x000000ffff0e7224 */ /* 0x000fe400078e0a0e */
[----:B------:R-:W-:Y:S01]  /*af80*/  IMAD.MOV R4, RZ, RZ, -R0 ;  /* 0x000000ffff047224 */ /* 0x000fe200078e0a00 */
[----:B------:R-:W-:Y:S01]  /*af90*/  LOP3.LUT R5, R12, R5, RZ, 0xc0, !PT ;  /* 0x000000050c057212 */ /* 0x000fe200078ec0ff */
[----:B------:R-:W-:Y:S01]  /*afa0*/  IMAD.MOV.U32 R6, RZ, RZ, 0x1 ;  /* 0x00000001ff067424 */ /* 0x000fe200078e00ff */
[----:B----4-:R-:W-:Y:S02]  /*afb0*/  ISETP.NE.AND P0, PT, R3, 0x1, PT ;  /* 0x000000010300780c */ /* 0x010fe40003f05270 */
[----:B------:R-:W-:-:S05]  /*afc0*/  LOP3.LUT R3, R10, R21, RZ, 0xc0, !PT ;  /* 0x000000150a037212 */ /* 0x000fca00078ec0ff */
[----:B------:R-:W-:Y:S02]  /*afd0*/  IMAD R3, R28, R0, R3 ;  /* 0x000000001c037224 */ /* 0x000fe400078e0203 */
[----:B--2---:R-:W-:-:S04]  /*afe0*/  IMAD R0, R4, R25, R13 ;  /* 0x0000001904007224 */ /* 0x004fc800078e020d */
[----:B---3--:R-:W-:Y:S02]  /*aff0*/  @P0 IMAD R26, R15, R14, R24 ;  /* 0x0000000e0f1a0224 */ /* 0x008fe400078e0218 */
[----:B------:R-:W-:Y:S01]  /*b000*/  IMAD R4, R0, R20, R5 ;  /* 0x0000001400047224 */ /* 0x000fe200078e0205 */
[----:B------:R-:W-:Y:S01]  /*b010*/  PRMT R0, R6, 0x7610, R0 ;  /* 0x0000761006007816 */ /* 0x000fe20000000000 */
[----:B------:R-:W-:-:S05]  /*b020*/  IMAD R3, R3, R27, R26 ;  /* 0x0000001b03037224 */ /* 0x000fca00078e021a */
[----:B------:R-:W-:Y:S02]  /*b030*/  SEL R5, R4, R3, !P0 ;  /* 0x0000000304057207 */ /* 0x000fe40004000000 */
[----:B------:R-:W-:-:S03]  /*b040*/  SEL R3, R3, R4, !P0 ;  /* 0x0000000403037207 */ /* 0x000fc60004000000 */
[----:B------:R0:W-:Y:S04]  /*b050*/  STL [R1], R5 ;  /* 0x0000000501007387 */ /* 0x0001e80000100800 */
.L_x_358:
[----:B------:R-:W-:Y:S01]  /*b060*/  LOP3.LUT P0, RZ, R0, 0xff, RZ, 0xc0, !PT ;  /* 0x000000ff00ff7812 */ /* 0x000fe2000780c0ff */
[----:B------:R-:W-:-:S12]  /*b070*/  IMAD.MOV.U32 R23, RZ, RZ, R3 ;  /* 0x000000ffff177224 */ /* 0x000fd800078e0003 */
[----:B------:R-:W-:Y:S05]  /*b080*/  @P0 BRA `(.L_x_361) ;  /* 0xffffff6000a80947 */ /* 0x000fea000383ffff */
[----:B------:R-:W-:Y:S05]  /*b090*/  EXIT ;  /* 0x000000000000794d */ /* 0x000fea0003800000 */
.L_x_8:
[----:B0-----:R-:W-:Y:S01]  /*b0a0*/  ULDC.64 UR4, c[0x0][0x650] ;  /* 0x0001940000047ab9 */ /* 0x001fe20000000a00 */
[----:B------:R-:W-:Y:S01]  /*b0b0*/  PRMT R6, RZ, 0x7610, R6 ;  /* 0x00007610ff067816 */ /* 0x000fe20000000006 */
[----:B------:R-:W-:Y:S01]  /*b0c0*/  IMAD.MOV.U32 R16, RZ, RZ, -0x1 ;  /* 0xffffffffff107424 */ /* 0x000fe200078e00ff */
[----:B------:R-:W-:Y:S01]  /*b0d0*/  ISETP.GE.U32.AND P0, PT, R19, UR4, PT ;  /* 0x0000000413007c0c */ /* 0x000fe2000bf06070 */
[----:B------:R-:W-:Y:S02]  /*b0e0*/  IMAD.MOV.U32 R2, RZ, RZ, -0x1 ;  /* 0xffffffffff027424 */ /* 0x000fe400078e00ff */
[----:B------:R-:W-:Y:S01]  /*b0f0*/  IMAD.MOV.U32 R13, RZ, RZ, -0x1 ;  /* 0xffffffffff0d7424 */ /* 0x000fe200078e00ff */
[----:B------:R-:W-:-:S13]  /*b100*/  ISETP.GE.U32.AND.EX P0, PT, R18, UR5, PT, P0 ;  /* 0x0000000512007c0c */ /* 0x000fda000bf06100 */
[----:B------:R-:W-:Y:S05]  /*b110*/  @P0 BRA `(.L_x_362) ;  /* 0x0000000400340947 */ /* 0x000fea0003800000 */
        /* <DEDUP_REMOVED lines=18> */
.L_x_363:
[----:B------:R-:W0:Y:S01]  /*b240*/  LDC.64 R26, c[0x0][0x640] ;  /* 0x00019000ff1a7b82 */ /* 0x000e220000000a00 */
[-C--:B------:R-:W-:Y:S01]  /*b250*/  SHF.R.U64 R20, R12, R6.reuse, R13 ;  /* 0x000000060c147219 */ /* 0x080fe2000000120d */
[----:B------:R-:W-:Y:S01]  /*b260*/  IMAD.MOV.U32 R8, RZ, RZ, R19 ;  /* 0x000000ffff087224 */ /* 0x000fe200078e0013 */
[----:B------:R-:W-:Y:S01]  /*b270*/  SHF.R.U32.HI R2, RZ, R6, R13 ;  /* 0x00000006ff027219 */ /* 0x000fe2000001160d */
[----:B------:R-:W-:Y:S01]  /*b280*/  IMAD.MOV.U32 R28, RZ, RZ, 0x1 ;  /* 0x00000001ff1c7424 */ /* 0x000fe200078e00ff */
        /* <DEDUP_REMOVED lines=9> */
[----:B0-----:R-:W-:-:S03]  /*b320*/  ISETP.NE.U32.AND P0, PT, R26, RZ, PT ;  /* 0x000000ff1a00720c */ /* 0x001fc60003f05070 */
[----:B------:R-:W-:Y:S01]  /*b330*/  IMAD.IADD R9, R9, 0x1, R11 ;  /* 0x0000000109097824 */ /* 0x000fe200078e020b */
[----:B------:R-:W-:Y:S02]  /*b340*/  ISETP.NE.AND.EX P0, PT, R27, RZ, PT, P0 ;  /* 0x000000ff1b00720c */ /* 0x000fe40003f05300 */
[----:B------:R-:W0:Y:S02]  /*b350*/  LDC R16, c[0x0][0x600] ;  /* 0x00018000ff107b82 */ /* 0x000e240000000800 */
[-CC-:B-1----:R-:W-:Y:S01]  /*b360*/  SHF.R.U64 R6, R8, R10.reuse, R9.reuse ;  /* 0x0000000a08067219 */ /* 0x182fe20000001209 */
[----:B------:R-:W-:Y:S01]  /*b370*/  IMAD.MOV.U32 R8, RZ, RZ, -0x1 ;  /* 0xffffffffff087424 */ /* 0x000fe200078e00ff */
[----:B------:R-:W-:-:S04]  /*b380*/  SHF.R.U32.HI R9, RZ, R10, R9 ;  /* 0x0000000aff097219 */ /* 0x000fc80000011609 */
[----:B------:R-:W1:Y:S01]  /*b390*/  LDC R22, c[0x0][0x648] ;  /* 0x00019200ff167b82 */ /* 0x000e620000000800 */
[-CC-:B--2---:R-:W-:Y:S02]  /*b3a0*/  SHF.R.U64 R21, R6, R12.reuse, R9.reuse ;  /* 0x0000000c06157219 */ /* 0x184fe40000001209 */
[----:B------:R-:W-:-:S05]  /*b3b0*/  SHF.R.U32.HI R2, RZ, R12, R9 ;  /* 0x0000000cff027219 */ /* 0x000fca0000011609 */
[----:B------:R-:W2:Y:S01]  /*b3c0*/  LDC R24, c[0x0][0x638] ;  /* 0x00018e00ff187b82 */ /* 0x000ea20000000800 */
[-C--:B---3--:R-:W-:Y:S02]  /*b3d0*/  SHF.L.U32 R8, R8, R25.reuse, RZ ;  /* 0x0000001908087219 */ /* 0x088fe400000006ff */
[-CC-:B------:R-:W-:Y:S02]  /*b3e0*/  SHF.R.U64 R23, R21, R25.reuse, R2.reuse ;  /* 0x0000001915177219 */ /* 0x180fe40000001202 */
[----:B------:R-:W-:Y:S02]  /*b3f0*/  LOP3.LUT R30, RZ, R8, RZ, 0x33, !PT ;  /* 0x00000008ff1e7212 */ /* 0x000fe400078e33ff */
[----:B------:R-:W-:Y:S01]  /*b400*/  SHF.R.U32.HI R9, RZ, R25, R2 ;  /* 0x00000019ff097219 */ /* 0x000fe20000011602 */
[----:B------:R-:W3:Y:S01]  /*b410*/  LDC R29, c[0x0][0x610] ;  /* 0x00018400ff1d7b82 */ /* 0x000ee20000000800 */
[----:B------:R-:W-:Y:S01]  /*b420*/  IMAD.MOV.U32 R8, RZ, RZ, R23 ;  /* 0x000000ffff087224 */ /* 0x000fe200078e0017 */
[----:B------:R-:W-:Y:S06]  /*b430*/  @!P0 BRA `(.L_x_364) ;  /* 0x0000000000288947 */ /* 0x000fec0003800000 */
        /* <DEDUP_REMOVED lines=10> */
.L_x_364:
[----:B------:R-:W4:Y:S01]  /*b4e0*/  LDC R2, c[0x0][0x65c] ;  /* 0x00019700ff027b82 */ /* 0x000f220000000800 */
[----:B-1----:R-:W-:Y:S01]  /*b4f0*/  SHF.R.U64 R5, R8, R22, R9 ;  /* 0x0000001608057219 */ /* 0x002fe20000001209 */
[----:B0-----:R-:W-:Y:S01]  /*b500*/  VIADD R9, R16, 0xffffffff ;  /* 0xffffffff10097836 */ /* 0x001fe20000000000 */
[----:B------:R-:W-:Y:S01]  /*b510*/  SHF.L.U32 R28, R28, R25, RZ ;  /* 0x000000191c1c7219 */ /* 0x000fe200000006ff */
[----:B------:R-:W-:Y:S02]  /*b520*/  IMAD.MOV.U32 R13, RZ, RZ, R20 ;  /* 0x000000ffff0d7224 */ /* 0x000fe400078e0014 */
[----:B------:R-:W-:Y:S01]  /*b530*/  IMAD.MOV R8, RZ, RZ, -R5 ;  /* 0x000000ffff087224 */ /* 0x000fe200078e0a05 */
[----:B----4-:R-:W-:Y:S02]  /*b540*/  ISETP.NE.AND P0, PT, R2, 0x1, PT ;  /* 0x000000010200780c */ /* 0x010fe40003f05270 */
[----:B------:R-:W-:-:S11]  /*b550*/  LOP3.LUT R2, R21, R30, RZ, 0xc0, !PT ;  /* 0x0000001e15027212 */ /* 0x000fd600078ec0ff */
[----:B------:R-:W-:Y:S02]  /*b560*/  @P0 IMAD R3, R7, R14, R4 ;  /* 0x0000000e07030224 */ /* 0x000fe400078e0204 */
[----:B------:R-:W-:Y:S01]  /*b570*/  IMAD R4, R28, R5, R2 ;  /* 0x000000051c047224 */ /* 0x000fe200078e0202 */
[----:B------:R-:W-:Y:S01]  /*b580*/  LOP3.LUT R5, R6, R9, RZ, 0xc0, !PT ;  /* 0x0000000906057212 */ /* 0x000fe200078ec0ff */
[----:B--2---:R-:W-:Y:S02]  /*b590*/  IMAD R2, R8, R24, R23 ;  /* 0x0000001808027224 */ /* 0x004fe400078e0217 */
[----:B---3--:R-:W-:Y:S02]  /*b5a0*/  IMAD R3, R4, R29, R3 ;  /* 0x0000001d04037224 */ /* 0x008fe400078e0203 */
[----:B------:R-:W-:Y:S02]  /*b5b0*/  IMAD R16, R2, R16, R5 ;  /* 0x0000001002107224 */ /* 0x000fe400078e0205 */
[----:B------:R-:W-:-:S03]  /*b5c0*/  IMAD.MOV.U32 R6, RZ, RZ, 0x1 ;  /* 0x00000001ff067424 */ /* 0x000fc600078e00ff */
[----:B------:R-:W-:Y:S02]  /*b5d0*/  SEL R2, R16, R3, !P0 ;  /* 0x0000000310027207 */ /* 0x000fe40004000000 */
[----:B------:R-:W-:-:S07]  /*b5e0*/  SEL R16, R3, R16, !P0 ;  /* 0x0000001003107207 */ /* 0x000fce0004000000 */
.L_x_362:
[----:B------:R-:W-:-:S08]  /*b5f0*/  NOP ;  /* 0x0000000000007918 */ /* 0x000fd00000000000 */
[----:B------:R-:W0:-:S00]  /*b600*/  USETMAXREG.DEALLOC.CTAPOOL 0x28 ;  /* 0x00000028000079c8 */ /* 0x000e0000080e0500 */
[----:B0-----:R-:W-:-:S13]  /*b610*/  ISETP.NE.AND P0, PT, R0, RZ, PT ;  /* 0x000000ff0000720c */ /* 0x001fda0003f05270 */
[----:B------:R-:W-:Y:S05]  /*b620*/  @P0 EXIT ;  /* 0x000000000000094d */ /* 0x000fea0003800000 */
[----:B------:R-:W-:Y:S01]  /*b630*/  LOP3.LUT P0, RZ, R6, 0xff, RZ, 0xc0, !PT ;  /* 0x000000ff06ff7812 */ /* 0x000fe2000780c0ff */
[----:B------:R-:W-:Y:S02]  /*b640*/  IMAD.MOV.U32 R0, RZ, RZ, 0x1 ;  /* 0x00000001ff007424 */ /* 0x000fe400078e00ff */
[----:B------:R-:W-:-:S10]  /*b650*/  IMAD.MOV.U32 R11, RZ, RZ, RZ ;  /* 0x000000ffff0b7224 */ /* 0x000fd400078e00ff */
[----:B------:R-:W-:Y:S05]  /*b660*/  @!P0 BRA `(.L_x_365) ;  /* 0x0000000c00508947 */ /* 0x000fea0003800000 */
[----:B------:R-:W0:Y:S01]  /*b670*/  LDC R0, c[0x0][0x28c] ;  /* 0x0000a300ff007b82 */ /* 0x000e220000000800 */
[----:B------:R-:W1:Y:S01]  /*b680*/  S2R R7, SR_CgaCtaId ;  /* 0x0000000000077919 */ /* 0x000e620000008800 */
[----:B------:R-:W-:Y:S01]  /*b690*/  ULDC UR5, c[0x0][0x658] ;  /* 0x0001960000057ab9 */ /* 0x000fe20000000800 */
[----:B------:R-:W-:Y:S01]  /*b6a0*/  UMOV UR7, 0xffffffff ;  /* 0xffffffff00077882 */ /* 0x000fe20000000000 */
[----:B------:R-:W-:Y:S01]  /*b6b0*/  ULDC UR6, c[0x0][0xc] ;  /* 0x0000030000067ab9 */ /* 0x000fe20000000800 */
[----:B------:R-:W-:Y:S01]  /*b6c0*/  USHF.L.U32 UR8, UR7, UR5, URZ ;  /* 0x0000000507087299 */ /* 0x000fe2000800063f */
[----:B------:R-:W-:Y:S01]  /*b6d0*/  IMAD.MOV.U32 R4, RZ, RZ, 0x1400 ;  /* 0x00001400ff047424 */ /* 0x000fe200078e00ff */
[----:B------:R-:W-:Y:S01]  /*b6e0*/  UMOV UR9, 0x1 ;  /* 0x0000000100097882 */ /* 0x000fe20000000000 */
[----:B------:R-:W-:Y:S01]  /*b6f0*/  ULDC UR7, c[0x0][0x10] ;  /* 0x0000040000077ab9 */ /* 0x000fe20000000800 */
[----:B------:R-:W-:Y:S01]  /*b700*/  USHF.L.U32 UR18, UR9, UR5, URZ ;  /* 0x0000000509127299 */ /* 0x000fe2000800063f */
[----:B------:R-:W-:Y:S01]  /*b710*/  BSSY B0, `(.L_x_365) ;  /* 0x00000c9000007945 */ /* 0x000fe20003800000 */
[----:B------:R-:W-:Y:S01]  /*b720*/  UIMAD.WIDE.U32 UR6, UR6, UR7, URZ ;  /* 0x00000007060672a5 */ /* 0x000fe2000f8e003f */
[----:B------:R-:W-:Y:S01]  /*b730*/  IMAD.MOV.U32 R10, RZ, RZ, 0x1 ;  /* 0x00000001ff0a7424 */ /* 0x000fe200078e00ff */
[----:B------:R-:W-:Y:S01]  /*b740*/  ULDC UR5, c[0x0][0x14] ;  /* 0x0000050000057ab9 */ /* 0x000fe20000000800 */
[----:B------:R-:W-:Y:S01]  /*b750*/  LOP3.LUT R6, R17, 0x2, RZ, 0xfc, !PT ;  /* 0x0000000211067812 */ /* 0x000fe200078efcff */
[----:B------:R-:W-:Y:S01]  /*b760*/  UIMAD.WIDE.U32 UR22, UR6, UR5, URZ ;  /* 0x00000005061672a5 */ /* 0x000fe2000f8e003f */
[----:B------:R-:W-:Y:S01]  /*b770*/  IMAD.MOV.U32 R11, RZ, RZ, RZ ;  /* 0x000000ffff0b7224 */ /* 0x000fe200078e00ff */
[----:B------:R-:W-:Y:S01]  /*b780*/  UIMAD UR13, UR7, UR5, URZ ;  /* 0x00000005070d72a4 */ /* 0x000fe2000f8e023f */
[----:B------:R-:W-:Y:S01]  /*b790*/  ULDC UR4, c[0x0][0x600] ;  /* 0x0001800000047ab9 */ /* 0x000fe20000000800 */
[----:B------:R-:W-:-:S02]  /*b7a0*/  ULOP3.LUT UR17, URZ, UR8, URZ, 0x33, !UPT ;  /* 0x000000083f117292 */ /* 0x000fc4000f8e333f */
[----:B------:R-:W-:Y:S01]  /*b7b0*/  UIADD3 UR4, UR4, -0x1, URZ ;  /* 0xffffffff04047890 */ /* 0x000fe2000fffe03f */
[----:B0-----:R-:W-:Y:S01]  /*b7c0*/  VIADD R0, R0, 0x3f ;  /* 0x0000003f00007836 */ /* 0x001fe20000000000 */
[----:B------:R-:W-:Y:S01]  /*b7d0*/  UIADD3 UR13, UR23, UR13, URZ ;  /* 0x0000000d170d7290 */ /* 0x000fe2000fffe03f */
[----:B------:R-:W-:-:S03]  /*b7e0*/  ULDC.64 UR24, c[0x0][0x198] ;  /* 0x0000660000187ab9 */ /* 0x000fc60000000a00 */
[----:B------:R-:W-:-:S04]  /*b7f0*/  SHF.R.S32.HI R3, RZ, 0x1f, R0 ;  /* 0x0000001fff037819 */ /* 0x000fc80000011400 */
[----:B------:R-:W-:Y:S01]  /*b800*/  LEA.HI R3, R3, R0, RZ, 0x6 ;  /* 0x0000000003037211 */ /* 0x000fe200078f30ff */
[----:B------:R-:W-:Y:S01]  /*b810*/  IMAD.MOV.U32 R0, RZ, RZ, 0x1 ;  /* 0x00000001ff007424 */ /* 0x000fe200078e00ff */
[----:B-1----:R-:W-:Y:S02]  /*b820*/  LOP3.LUT R7, R7, 0x1, RZ, 0xc0, !PT ;  /* 0x0000000107077812 */ /* 0x002fe400078ec0ff */
[----:B------:R-:W-:-:S03]  /*b830*/  SHF.R.S32.HI R8, RZ, 0x6, R3 ;  /* 0x00000006ff087819 */ /* 0x000fc60000011403 */
[----:B------:R-:W-:Y:S02]  /*b840*/  IMAD R9, R7, R4, 0x1e180 ;  /* 0x0001e18007097424 */ /* 0x000fe400078e0204 */
[----:B------:R-:W-:-:S07]  /*b850*/  VIADD R12, R8, 0x1 ;  /* 0x00000001080c7836 */ /* 0x000fce0000000000 */
.L_x_376:
[----:B------:R-:W-:-:S03]  /*b860*/  UMOV UR5, 0xffffffff ;  /* 0xffffffff00057882 */ /* 0x000fc60000000000 */
[----:B------:R-:W-:Y:S05]  /*b870*/  BRA.DIV UR5, `(.L_x_366) ;  /* 0x00000012058c7947 */ /* 0x000fea000b800000 */
[----:B------:R-:W-:-:S13]  /*b880*/  ELECT P6, URZ, PT ;  /* 0x00000000003f782f */ /* 0x000fda00038c0000 */
.L_x_393:
[----:B------:R-:W0:Y:S01]  /*b890*/  LDC R3, c[0x0][0x28c] ;  /* 0x0000a300ff037b82 */ /* 0x000e220000000800 */
[----:B------:R-:W-:Y:S01]  /*b8a0*/  BSSY B1, `(.L_x_367) ;  /* 0x000003a000017945 */ /* 0x000fe20003800000 */
[----:B0-----:R-:W-:-:S13]  /*b8b0*/  ISETP.LT.OR P6, PT, R3, 0x1, !P6 ;  /* 0x000000010300780c */ /* 0x001fda00077c1670 */
[----:B------:R-:W-:Y:S05]  /*b8c0*/  @P6 BRA `(.L_x_368) ;  /* 0x0000000000dc6947 */ /* 0x000fea0003800000 */
[----:B------:R-:W-:Y:S02]  /*b8d0*/  IMAD R5, R2, 0x2, R7 ;  /* 0x0000000202057824 */ /* 0x000fe400078e0207 */
[----:B------:R-:W-:Y:S02]  /*b8e0*/  IMAD R16, R16, 0xc0, RZ ;  /* 0x000000c010107824 */ /* 0x000fe400078e02ff */
[----:B------:R-:W-:Y:S02]  /*b8f0*/  IMAD.MOV.U32 R22, RZ, RZ, RZ ;  /* 0x000000ffff167224 */ /* 0x000fe400078e00ff */
[----:B------:R-:W-:Y:S02]  /*b900*/  IMAD.MOV.U32 R2, RZ, RZ, R12 ;  /* 0x000000ffff027224 */ /* 0x000fe400078e000c */
[----:B------:R-:W-:Y:S02]  /*b910*/  IMAD.MOV.U32 R3, RZ, RZ, R0 ;  /* 0x000000ffff037224 */ /* 0x000fe400078e0000 */
[----:B------:R-:W-:-:S02]  /*b920*/  IMAD.MOV.U32 R4, RZ, RZ, R11 ;  /* 0x000000ffff047224 */ /* 0x000fc400078e000b */
[----:B------:R-:W-:-:S07]  /*b930*/  IMAD R15, R5, 0x50, RZ ;  /* 0x00000050050f7824 */ /* 0x000fce00078e02ff */
.L_x_371:
[----:B------:R-:W0:Y:S01]  /*b940*/  S2R R14, SR_CgaCtaId ;  /* 0x00000000000e7919 */ /* 0x000e220000008800 */
[----:B------:R-:W-:Y:S01]  /*b950*/  MOV R5, 0x400 ;  /* 0x0000040000057802 */ /* 0x000fe20000000f00 */
[----:B------:R-:W1:Y:S03]  /*b960*/  S2R R23, SR_TID.X ;  /* 0x0000000000177919 */ /* 0x000e660000002100 */
[----:B0-----:R-:W-:Y:S02]  /*b970*/  LEA R21, R14, R5, 0x18 ;  /* 0x000000050e157211 */ /* 0x001fe400078ec0ff */
[----:B------:R-:W-:Y:S02]  /*b980*/  SHF.L.U32 R5, R3, 0x1f, RZ ;  /* 0x0000001f03057819 */ /* 0x000fe400000006ff */
[----:B-1----:R-:W-:Y:S01]  /*b990*/  LOP3.LUT P1, RZ, R23, 0x7f, RZ, 0xc0, !PT ;  /* 0x0000007f17ff7812 */ /* 0x002fe2000782c0ff */
[----:B------:R-:W-:-:S04]  /*b9a0*/  IMAD R20, R4, 0x8, R21 ;  /* 0x0000000804147824 */ /* 0x000fc800078e0215 */
[----:B------:R-:W0:Y:S08]  /*b9b0*/  SYNCS.PHASECHK.TRANS64.TRYWAIT P0, [R20+URZ+0x50], R5 ;  /* 0x00005005140075a7 */ /* 0x000e30000800017f */
[----:B------:R-:W1:Y:S01]  /*b9c0*/  @!P1 LDC R14, c[0x0][0x500] ;  /* 0x00014000ff0e9b82 */ /* 0x000e620000000800 */
[----:B0-----:R-:W-:Y:S05]  /*b9d0*/  @!P0 BRA `(.L_x_369) ;  /* 0x0000001000548947 */ /* 0x001fea0003800000 */
.L_x_394:
[----:B0-----:R-:W-:Y:S01]  /*b9e0*/  PRMT R5, R6, 0x9910, RZ ;  /* 0x0000991006057816 */ /* 0x001fe200000000ff */
[----:B-1----:R0:W-:Y:S03]  /*b9f0*/  @!P1 SYNCS.ARRIVE.TRANS64 RZ, [R20+URZ], R14 ;  /* 0x0000000e14ff99a7 */ /* 0x0021e6000800003f */
[----:B------:R-:W-:-:S13]  /*ba00*/  ISETP.NE.AND P0, PT, R5, 0x2, PT ;  /* 0x000000020500780c */ /* 0x000fda0003f05270 */
[----:B0-----:R-:W-:Y:S05]  /*ba10*/  @P0 BRA `(.L_x_370) ;  /* 0x0000000000040947 */ /* 0x001fea0003800000 */
[----:B------:R-:W-:Y:S01]  /*ba20*/  BPT.TRAP 0x1 ;  /* 0x000000040000795c */ /* 0x000fe20000300000 */
.L_x_370:
[----:B------:R-:W-:Y:S01]  /*ba30*/  IMAD R5, R4, 0x3000, R21 ;  /* 0x0000300004057824 */ /* 0x000fe200078e0215 */
[----:B------:R-:W-:Y:S01]  /*ba40*/  R2UR UR19, R21 ;  /* 0x00000000151372ca */ /* 0x000fe200000e0000 */
[----:B------:R-:W-:Y:S01]  /*ba50*/  VIADD R2, R2, 0xffffffff ;  /* 0xffffffff02027836 */ /* 0x000fe20000000000 */
[----:B------:R-:W-:Y:S01]  /*ba60*/  R2UR UR9, R20 ;  /* 0x00000000140972ca */ /* 0x000fe200000e0000 */
[----:B------:R-:W-:Y:S01]  /*ba70*/  UIADD3 UR6, UP0, UR24, 0xf0, URZ ;  /* 0x000000f018067890 */ /* 0x000fe2000ff1e03f */
[----:B------:R-:W-:Y:S01]  /*ba80*/  R2UR UR5, R5 ;  /* 0x00000000050572ca */ /* 0x000fe200000e0000 */
[----:B------:R-:W-:Y:S01]  /*ba90*/  IMAD R5, R4, 0x2800, R9 ;  /* 0x0000280004057824 */ /* 0x000fe200078e0209 */
[----:B------:R-:W-:Y:S01]  /*baa0*/  R2UR UR11, R16 ;  /* 0x00000000100b72ca */ /* 0x000fe200000e0000 */
[----:B------:R-:W-:Y:S01]  /*bab0*/  UIADD3 UR26, UP1, UR24, 0x1f0, URZ ;  /* 0x000001f0181a7890 */ /* 0x000fe2000ff3e03f */
[----:B------:R-:W-:Y:S01]  /*bac0*/  R2UR UR10, R22 ;  /* 0x00000000160a72ca */ /* 0x000fe200000e0000 */
[----:B------:R-:W-:Y:S01]  /*bad0*/  UIADD3.X UR7, URZ, UR25, URZ, UP0, !UPT ;  /* 0x000000193f077290 */ /* 0x000fe200087fe43f */
[----:B------:R-:W-:Y:S01]  /*bae0*/  R2UR UR8, R5 ;  /* 0x00000000050872ca */ /* 0x000fe200000e0000 */
[----:B------:R-:W-:Y:S01]  /*baf0*/  VIADD R4, R4, 0x1 ;  /* 0x0000000104047836 */ /* 0x000fe20000000000 */
[----:B------:R-:W-:Y:S01]  /*bb00*/  R2UR UR12, R13 ;  /* 0x000000000d0c72ca */ /* 0x000fe200000e0000 */
[----:B------:R-:W-:Y:S01]  /*bb10*/  UIADD3.X UR27, URZ, UR25, URZ, UP1, !UPT ;  /* 0x000000193f1b7290 */ /* 0x000fe20008ffe43f */
[----:B------:R-:W-:Y:S01]  /*bb20*/  R2UR UR20, R15 ;  /* 0x000000000f1472ca */ /* 0x000fe200000e0000 */
[----:B------:R-:W-:Y:S01]  /*bb30*/  UMOV UR14, 0x0 ;  /* 0x00000000000e7882 */ /* 0x000fe20000000000 */
[----:B------:R-:W-:Y:S01]  /*bb40*/  ISETP.GT.AND P1, PT, R2, 0x1, PT ;  /* 0x000000010200780c */ /* 0x000fe20003f24270 */
[----:B------:R-:W-:Y:S01]  /*bb50*/  UIADD3 UR16, UR5, 0x180, URZ ;  /* 0x0000018005107890 */ /* 0x000fe2000fffe03f */
[----:B------:R-:W-:Y:S01]  /*bb60*/  ISETP.NE.AND P0, PT, R4, 0xa, PT ;  /* 0x0000000a0400780c */ /* 0x000fe20003f05270 */
[----:B------:R-:W-:Y:S01]  /*bb70*/  UMOV UR15, 0x10000000 ;  /* 0x10000000000f7882 */ /* 0x000fe20000000000 */
[----:B------:R-:W-:Y:S01]  /*bb80*/  UMOV UR21, 0x30000 ;  /* 0x0003000000157882 */ /* 0x000fe20000000000 */
[----:B------:R-:W-:Y:S01]  /*bb90*/  VIADD R22, R22, 0x40 ;  /* 0x0000004016167836 */ /* 0x000fe20000000000 */
[----:B------:R-:W-:Y:S01]  /*bba0*/  SEL R14, RZ, 0x1, P0 ;  /* 0x00000001ff0e7807 */ /* 0x000fe20000000000 */
[----:B------:R-:W-:Y:S01]  /*bbb0*/  UIADD3 UR5, UR19, UR8, URZ ;  /* 0x0000000813057290 */ /* 0x000fe2000fffe03f */
[----:B------:R-:W-:-:S02]  /*bbc0*/  SEL R4, R4, RZ, P0 ;  /* 0x000000ff04047207 */ /* 0x000fc40000000000 */
[----:B------:R-:W-:Y:S01]  /*bbd0*/  UMOV UR8, UR16 ;  /* 0x0000001000087c82 */ /* 0x000fe20008000000 */
[----:B------:R-:W-:Y:S01]  /*bbe0*/  LOP3.LUT R3, R3, R14, RZ, 0x3c, !PT ;  /* 0x0000000e03037212 */ /* 0x000fe200078e3cff */
[----:B------:R0:W-:Y:S02]  /*bbf0*/  UTMALDG.3D [UR8], [UR6], desc[UR14] ;  /* 0x00000e08060075b4 */ /* 0x0001e40008011000 */
[----:B0-----:R-:W-:Y:S01]  /*bc00*/  UMOV UR11, UR20 ;  /* 0x00000014000b7c82 */ /* 0x001fe20008000000 */
[----:B------:R-:W-:Y:S02]  /*bc10*/  UMOV UR8, UR5 ;  /* 0x0000000500087c82 */ /* 0x000fe40008000000 */
[----:B------:R0:W-:Y:S02]  /*bc20*/  UTMALDG.3D.MULTICAST [UR8], [UR26], UR21, desc[UR14] ;  /* 0x00000e081a0073b4 */ /* 0x0001e40008011815 */
[----:B0-----:R-:W-:Y:S05]  /*bc30*/  @P1 BRA `(.L_x_371) ;  /* 0xfffffffc00401947 */ /* 0x001fea000383ffff */
.L_x_368:
[----:B------:R-:W-:Y:S05]  /*bc40*/  BSYNC B1 ;  /* 0x0000000000017941 */ /* 0x000fea0003800000 */
.L_x_367:
[----:B------:R-:W-:Y:S01]  /*bc50*/  LOP3.LUT P1, RZ, R10, 0xff, RZ, 0xc0, !PT ;  /* 0x000000ff0aff7812 */ /* 0x000fe2000782c0ff */
[C---:B------:R-:W-:Y:S01]  /*bc60*/  IMAD.IADD R4, R8.reuse, 0x1, R11 ;  /* 0x0000000108047824 */ /* 0x040fe200078e020b */
[----:B------:R-:W-:Y:S01]  /*bc70*/  ULDC.64 UR6, c[0x0][0x650] ;  /* 0x0001940000067ab9 */ /* 0x000fe20000000a00 */
[----:B------:R-:W-:Y:S01]  /*bc80*/  ISETP.GE.U32.AND P2, PT, R8, 0xa, PT ;  /* 0x0000000a0800780c */ /* 0x000fe20003f46070 */
[----:B------:R-:W-:Y:S01]  /*bc90*/  BSSY B1, `(.L_x_372) ;  /* 0x000006e000017945 */ /* 0x000fe20003800000 */
[----:B------:R-:W-:Y:S01]  /*bca0*/  IMAD.MOV.U32 R16, RZ, RZ, -0x1 ;  /* 0xffffffffff107424 */ /* 0x000fe200078e00ff */
[----:B------:R-:W-:Y:S01]  /*bcb0*/  ISETP.GT.U32.AND P0, PT, R4, 0x9, PT ;  /* 0x000000090400780c */ /* 0x000fe20003f04070 */
[----:B------:R-:W-:Y:S01]  /*bcc0*/  IMAD.MOV.U32 R13, RZ, RZ, -0x1 ;  /* 0xffffffffff0d7424 */ /* 0x000fe200078e00ff */
[----:B------:R-:W-:Y:S02]  /*bcd0*/  PRMT R10, RZ, 0x7610, R10 ;  /* 0x00007610ff0a7816 */ /* 0x000fe4000000000a */
[----:B------:R-:W-:-:S03]  /*bce0*/  ISETP.LT.U32.AND P0, PT, R8, 0xa, P0 ;  /* 0x0000000a0800780c */ /* 0x000fc60000701070 */
[----:B------:R-:W0:Y:S01]  /*bcf0*/  @P1 S2R R3, SR_CgaCtaId ;  /* 0x0000000000031919 */ /* 0x000e220000008800 */
[----:B------:R-:W-:-:S04]  /*bd00*/  @P1 MOV R2, 0x400 ;  /* 0x0000040000021802 */ /* 0x000fc80000000f00 */
[----:B0-----:R-:W-:Y:S01]  /*bd10*/  @P1 LEA R5, R3, R2, 0x18 ;  /* 0x0000000203051211 */ /* 0x001fe200078ec0ff */
[----:B------:R-:W-:-:S03]  /*bd20*/  IMAD.WIDE.U32 R2, R4, -0x33333333, RZ ;  /* 0xcccccccd04027825 */ /* 0x000fc600078e00ff */
[----:B------:R0:W-:Y:S01]  /*bd30*/  @P1 SYNCS.ARRIVE.TRANS64.A1T0 RZ, [R5+URZ+0xb8], RZ ;  /* 0x0000b8ff05ff19a7 */ /* 0x0001e2000810003f */
[----:B------:R-:W-:Y:S01]  /*bd40*/  IADD3 R19, P1, R19, UR22, RZ ;  /* 0x0000001613137c10 */ /* 0x000fe2000ff3e0ff */
[----:B------:R-:W-:-:S03]  /*bd50*/  IMAD.MOV.U32 R2, RZ, RZ, -0x1 ;  /* 0xffffffffff027424 */ /* 0x000fc600078e00ff */
[----:B------:R-:W-:Y:S02]  /*bd60*/  IADD3.X R18, R18, UR13, RZ, P1, !PT ;  /* 0x0000000d12127c10 */ /* 0x000fe40008ffe4ff */
[----:B0-----:R-:W-:Y:S02]  /*bd70*/  SHF.R.U32.HI R5, RZ, 0x3, R3 ;  /* 0x00000003ff057819 */ /* 0x001fe40000011603 */
[----:B------:R-:W-:Y:S02]  /*bd80*/  SEL R3, RZ, 0x1, !P0 ;  /* 0x00000001ff037807 */ /* 0x000fe40004000000 */
[----:B------:R-:W-:Y:S01]  /*bd90*/  ISETP.GE.U32.AND P0, PT, R19, UR6, PT ;  /* 0x0000000613007c0c */ /* 0x000fe2000bf06070 */
[----:B------:R-:W-:Y:S01]  /*bda0*/  IMAD R11, R5, -0xa, R4 ;  /* 0xfffffff6050b7824 */ /* 0x000fe200078e0204 */
[----:B------:R-:W-:Y:S02]  /*bdb0*/  LOP3.LUT R0, R0, R3, RZ, 0x3c, !PT ;  /* 0x0000000300007212 */ /* 0x000fe400078e3cff */
[----:B------:R-:W-:-:S02]  /*bdc0*/  ISETP.GE.U32.AND.EX P0, PT, R18, UR7, PT, P0 ;  /* 0x0000000712007c0c */ /* 0x000fc4000bf06100 */
[----:B------:R-:W-:Y:S02]  /*bdd0*/  @P2 LOP3.LUT R0, R0, 0x1, R5, 0x78, !PT ;  /* 0x0000000100002812 */ /* 0x000fe400078e7805 */
[----:B------:R-:W-:-:S09]  /*bde0*/  PRMT R3, RZ, 0x7610, R3 ;  /* 0x00007610ff037816 */ /* 0x000fd20000000003 */
[----:B------:R-:W-:Y:S05]  /*bdf0*/  @P0 BRA `(.L_x_373) ;  /* 0x00000004005c0947 */ /* 0x000fea0003800000 */
[----:B------:R-:W0:Y:S01]  /*be00*/  S2R R14, SR_CTAID.X ;  /* 0x00000000000e7919 */ /* 0x000e220000002500 */
[----:B------:R-:W-:Y:S01]  /*be10*/  ULDC.64 UR6, c[0x0][0x628] ;  /* 0x00018a0000067ab9 */ /* 0x000fe20000000a00 */
[----:B------:R-:W-:Y:S01]  /*be20*/  ULDC UR8, c[0x0][0x630] ;  /* 0x00018c0000087ab9 */ /* 0x000fe20000000800 */
[----:B------:R-:W-:Y:S01]  /*be30*/  ISETP.NE.U32.AND P0, PT, RZ, UR6, PT ;  /* 0x00000006ff007c0c */ /* 0x000fe2000bf05070 */
[----:B------:R-:W1:Y:S01]  /*be40*/  S2R R15, SR_CTAID.Y ;  /* 0x00000000000f7919 */ /* 0x000e620000002600 */
[----:B------:R-:W-:Y:S01]  /*be50*/  ULDC UR9, c[0x0][0x150] ;  /* 0x0000540000097ab9 */ /* 0x000fe20000000800 */
[----:B------:R-:W-:Y:S01]  /*be60*/  IMAD.MOV.U32 R2, RZ, RZ, R19 ;  /* 0x000000ffff027224 */ /* 0x000fe200078e0013 */
[----:B------:R-:W-:Y:S01]  /*be70*/  ISETP.NE.AND.EX P0, PT, RZ, UR7, PT, P0 ;  /* 0x00000007ff007c0c */ /* 0x000fe2000bf05300 */
[----:B------:R-:W-:Y:S01]  /*be80*/  IMAD.MOV.U32 R3, RZ, RZ, R18 ;  /* 0x000000ffff037224 */ /* 0x000fe200078e0012 */
[----:B0-----:R-:W-:-:S11]  /*be90*/  I2FP.F32.U32 R16, R14 ;  /* 0x0000000e00107245 */ /* 0x001fd60000201000 */
[----:B------:R-:W-:Y:S05]  /*bea0*/  @!P0 BRA `(.L_x_374) ;  /* 0x0000000000288947 */ /* 0x000fea0003800000 */
[----:B------:R-:W-:Y:S02]  /*beb0*/  ULDC UR5, c[0x0][0x634] ;  /* 0x00018d0000057ab9 */ /* 0x000fe40000000800 */
[----:B------:R-:W-:-:S05]  /*bec0*/  IADD3 R3, P0, R19, UR5, RZ ;  /* 0x0000000513037c10 */ /* 0x000fca000ff1e0ff */
[----:B------:R-:W-:-:S04]  /*bed0*/  IMAD.X R13, RZ, RZ, R18, P0 ;  /* 0x000000ffff0d7224 */ /* 0x000fc800000e0612 */
[----:B------:R-:W-:-:S04]  /*bee0*/  IMAD.WIDE.U32 R4, R13, UR6, RZ ;  /* 0x000000060d047c25 */ /* 0x000fc8000f8e00ff */
[----:B------:R-:W-:-:S04]  /*bef0*/  IMAD.WIDE.U32 R4, P0, R3, UR7, R4 ;  /* 0x0000000703047c25 */ /* 0x000fc8000f800004 */
[----:B------:R-:W-:-:S04]  /*bf00*/  IMAD.WIDE.U32 R2, R3, UR6, RZ ;  /* 0x0000000603027c25 */ /* 0x000fc8000f8e00ff */
[----:B------:R-:W-:Y:S01]  /*bf10*/  IMAD.MOV.U32 R2, RZ, RZ, R5 ;  /* 0x000000ffff027224 */ /* 0x000fe200078e0005 */
[----:B------:R-:W-:Y:S01]  /*bf20*/  IADD3 RZ, P1, R3, R4, RZ ;  /* 0x0000000403ff7210 */ /* 0x000fe20007f3e0ff */
[----:B------:R-:W-:-:S04]  /*bf30*/  IMAD.X R3, RZ, RZ, RZ, P0 ;  /* 0x000000ffff037224 */ /* 0x000fc800000e06ff */
[----:B------:R-:W-:-:S08]  /*bf40*/  IMAD.WIDE.U32.X R2, R13, UR7, R2, P1 ;  /* 0x000000070d027c25 */ /* 0x000fd000088e0402 */
.L_x_374:
[----:B------:R-:W0:Y:S01]  /*bf50*/  LDC R22, c[0x0][0x65c] ;  /* 0x00019700ff167b82 */ /* 0x000e220000000800 */
[--C-:B------:R-:W-:Y:S01]  /*bf60*/  SHF.R.U64 R13, R2, UR8, R3.reuse ;  /* 0x00000008020d7c19 */ /* 0x100fe20008001203 */
[----:B------:R-:W-:Y:S01]  /*bf70*/  FMUL R16, R16, UR9 ;  /* 0x0000000910107c20 */ /* 0x000fe20008400000 */
[----:B------:R-:W-:Y:S01]  /*bf80*/  SHF.R.U32.HI R2, RZ, UR8, R3 ;  /* 0x00000008ff027c19 */ /* 0x000fe20008011603 */
[----:B------:R-:W-:Y:S01]  /*bf90*/  ULDC UR5, c[0x0][0x154] ;  /* 0x0000550000057ab9 */ /* 0x000fe20000000800 */
[----:B------:R-:W-:Y:S01]  /*bfa0*/  IADD3 R21, P0, RZ, -R13, RZ ;  /* 0x8000000dff157210 */ /* 0x000fe20007f1e0ff */
[----:B------:R-:W-:Y:S01]  /*bfb0*/  ULDC.64 UR6, c[0x0][0x620] ;  /* 0x0001880000067ab9 */ /* 0x000fe20000000a00 */
[----:B-1----:R-:W-:Y:S01]  /*bfc0*/  I2FP.F32.U32 R3, R15 ;  /* 0x0000000f00037245 */ /* 0x002fe20000201000 */
[----:B------:R-:W1:Y:S01]  /*bfd0*/  LDC R23, c[0x0][0x144] ;  /* 0x00005100ff177b82 */ /* 0x000e620000000800 */
[----:B------:R-:W2:Y:S01]  /*bfe0*/  F2I.U32.TRUNC.NTZ R16, R16 ;  /* 0x0000001000107305 */ /* 0x000ea2000020f000 */
[----:B------:R-:W-:-:S02]  /*bff0*/  IMAD.X R2, RZ, RZ, ~R2, P0 ;  /* 0x000000ffff027224 */ /* 0x000fc400000e0e02 */
[----:B------:R-:W-:Y:S01]  /*c000*/  FMUL R4, R3, UR5 ;  /* 0x0000000503047c20 */ /* 0x000fe20008400000 */
[----:B------:R-:W-:Y:S01]  /*c010*/  IMAD.MOV.U32 R3, RZ, RZ, R18 ;  /* 0x000000ffff037224 */ /* 0x000fe200078e0012 */
[----:B------:R-:W-:Y:S01]  /*c020*/  ULDC UR5, c[0x0][0x618] ;  /* 0x0001860000057ab9 */ /* 0x000fe20000000800 */
[----:B------:R-:W-:Y:S01]  /*c030*/  IMAD R2, R2, UR6, RZ ;  /* 0x0000000602027c24 */ /* 0x000fe2000f8e02ff */
[----:B------:R-:W3:Y:S02]  /*c040*/  LDC R20, c[0x0][0x148] ;  /* 0x00005200ff147b82 */ /* 0x000ee40000000800 */
[----:B------:R-:W4:Y:S01]  /*c050*/  F2I.U32.TRUNC.NTZ R4, R4 ;  /* 0x0000000400047305 */ /* 0x000f22000020f000 */
[----:B------:R-:W-:Y:S02]  /*c060*/  IMAD R5, R21, UR7, R2 ;  /* 0x0000000715057c24 */ /* 0x000fe4000f8e0202 */
[----:B------:R-:W-:Y:S01]  /*c070*/  IMAD.MOV.U32 R2, RZ, RZ, R19 ;  /* 0x000000ffff027224 */ /* 0x000fe200078e0013 */
[----:B0-----:R-:W-:-:S03]  /*c080*/  ISETP.NE.AND P2, PT, R22, 0x1, PT ;  /* 0x000000011600780c */ /* 0x001fc60003f45270 */
[----:B------:R-:W-:Y:S01]  /*c090*/  IMAD.WIDE.U32 R2, R21, UR6, R2 ;  /* 0x0000000615027c25 */ /* 0x000fe2000f8e0002 */
[----:B------:R-:W-:Y:S02]  /*c0a0*/  ULDC.64 UR6, c[0x0][0x640] ;  /* 0x0001900000067ab9 */ /* 0x000fe40000000a00 */
[----:B------:R-:W-:Y:S01]  /*c0b0*/  ISETP.NE.U32.AND P0, PT, RZ, UR6, PT ;  /* 0x00000006ff007c0c */ /* 0x000fe2000bf05070 */
[----:B--2---:R-:W-:Y:S02]  /*c0c0*/  IMAD.MOV R16, RZ, RZ, -R16 ;  /* 0x000000ffff107224 */ /* 0x004fe400078e0a10 */
[----:B------:R-:W-:Y:S01]  /*c0d0*/  IMAD.IADD R3, R3, 0x1, R5 ;  /* 0x0000000103037824 */ /* 0x000fe200078e0205 */
[----:B------:R-:W-:Y:S01]  /*c0e0*/  ISETP.NE.AND.EX P0, PT, RZ, UR7, PT, P0 ;  /* 0x00000007ff007c0c */ /* 0x000fe2000bf05300 */
[----:B-1----:R-:W-:-:S03]  /*c0f0*/  IMAD R14, R23, R16, R14 ;  /* 0x00000010170e7224 */ /* 0x002fc600078e020e */
[--C-:B------:R-:W-:Y:S01]  /*c100*/  SHF.R.U64 R16, R2, UR5, R3.reuse ;  /* 0x0000000502107c19 */ /* 0x100fe20008001203 */
[----:B----4-:R-:W-:Y:S01]  /*c110*/  IMAD.MOV R2, RZ, RZ, -R4 ;  /* 0x000000ffff027224 */ /* 0x010fe200078e0a04 */
[----:B------:R-:W-:Y:S01]  /*c120*/  SHF.R.U32.HI R3, RZ, UR5, R3 ;  /* 0x00000005ff037c19 */ /* 0x000fe20008011603 */
[----:B------:R-:W-:Y:S02]  /*c130*/  ULDC UR5, c[0x0][0x608] ;  /* 0x0001820000057ab9 */ /* 0x000fe40000000800 */
[----:B---3--:R-:W-:Y:S01]  /*c140*/  @P2 IMAD R14, R20, R2, R15 ;  /* 0x00000002140e2224 */ /* 0x008fe200078e020f */
[--C-:B------:R-:W-:Y:S02]  /*c150*/  SHF.R.U64 R20, R16, UR5, R3.reuse ;  /* 0x0000000510147c19 */ /* 0x100fe40008001203 */
[----:B------:R-:W-:Y:S01]  /*c160*/  SHF.R.U32.HI R3, RZ, UR5, R3 ;  /* 0x00000005ff037c19 */ /* 0x000fe20008011603 */
[----:B------:R-:W-:-:S03]  /*c170*/  ULDC UR5, c[0x0][0x658] ;  /* 0x0001960000057ab9 */ /* 0x000fc60000000800 */
[--C-:B------:R-:W-:Y:S02]  /*c180*/  SHF.R.U64 R15, R20, UR5, R3.reuse ;  /* 0x00000005140f7c19 */ /* 0x100fe40008001203 */
[----:B------:R-:W-:-:S03]  /*c190*/  SHF.R.U32.HI R21, RZ, UR5, R3 ;  /* 0x00000005ff157c19 */ /* 0x000fc60008011603 */
[----:B------:R-:W-:Y:S02]  /*c1a0*/  IMAD.MOV.U32 R4, RZ, RZ, R15 ;  /* 0x000000ffff047224 */ /* 0x000fe400078e000f */
[----:B------:R-:W-:Y:S01]  /*c1b0*/  IMAD.MOV.U32 R3, RZ, RZ, R21 ;  /* 0x000000ffff037224 */ /* 0x000fe200078e0015 */
[----:B------:R-:W-:Y:S06]  /*c1c0*/  @!P0 BRA `(.L_x_375) ;  /* 0x00000000002c8947 */ /* 0x000fec0003800000 */
        /* <DEDUP_REMOVED lines=9> */
[----:B------:R-:W-:-:S04]  /*c260*/  IMAD.WIDE.U32.X R2, R21, UR7, R2, P1 ;  /* 0x0000000715027c25 */ /* 0x000fc800088e0402 */
[----:B------:R-:W-:-:S07]  /*c270*/  IMAD.MOV.U32 R4, RZ, RZ, R2 ;  /* 0x000000ffff047224 */ /* 0x000fce00078e0002 */
.L_x_375:
[----:B------:R-:W-:Y:S01]  /*c280*/  ULDC UR5, c[0x0][0x648] ;  /* 0x0001920000057ab9 */ /* 0x000fe20000000800 */
[----:B------:R-:W-:Y:S01]  /*c290*/  LOP3.LUT R2, R20, UR17, RZ, 0xc0, !PT ;  /* 0x0000001114027c12 */ /* 0x000fe2000f8ec0ff */
[----:B------:R-:W-:Y:S01]  /*c2a0*/  ULDC UR6, c[0x0][0x610] ;  /* 0x0001840000067ab9 */ /* 0x000fe20000000800 */
[----:B------:R-:W-:Y:S01]  /*c2b0*/  SHF.R.U64 R3, R4, UR5, R3 ;  /* 0x0000000504037c19 */ /* 0x000fe20008001203 */
[----:B------:R-:W-:Y:S01]  /*c2c0*/  ULDC UR5, c[0x0][0x638] ;  /* 0x00018e0000057ab9 */ /* 0x000fe20000000800 */
[----:B------:R-:W-:-:S03]  /*c2d0*/  LOP3.LUT R16, R16, UR4, RZ, 0xc0, !PT ;  /* 0x0000000410107c12 */ /* 0x000fc6000f8ec0ff */
[----:B------:R-:W-:Y:S02]  /*c2e0*/  IMAD.MOV R4, RZ, RZ, -R3 ;  /* 0x000000ffff047224 */ /* 0x000fe400078e0a03 */
[----:B------:R-:W-:Y:S02]  /*c2f0*/  IMAD R3, R3, UR18, R2 ;  /* 0x0000001203037c24 */ /* 0x000fe4000f8e0202 */
[----:B------:R-:W-:Y:S01]  /*c300*/  IMAD R15, R4, UR5, R15 ;  /* 0x00000005040f7c24 */ /* 0x000fe2000f8e020f */
[----:B------:R-:W-:Y:S01]  /*c310*/  ULDC UR5, c[0x0][0x600] ;  /* 0x0001800000057ab9 */ /* 0x000fe20000000800 */
[----:B------:R-:W-:Y:S02]  /*c320*/  IMAD R14, R3, UR6, R14 ;  /* 0x00000006030e7c24 */ /* 0x000fe4000f8e020e */
[----:B------:R-:W-:Y:S02]  /*c330*/  IMAD R15, R15, UR5, R16 ;  /* 0x000000050f0f7c24 */ /* 0x000fe4000f8e0210 */
[----:B------:R-:W-:-:S03]  /*c340*/  IMAD.MOV.U32 R3, RZ, RZ, 0x1 ;  /* 0x00000001ff037424 */ /* 0x000fc600078e00ff */
[----:B------:R-:W-:Y:S02]  /*c350*/  SEL R2, R15, R14, !P2 ;  /* 0x0000000e0f027207 */ /* 0x000fe40005000000 */
[----:B------:R-:W-:-:S07]  /*c360*/  SEL R16, R14, R15, !P2 ;  /* 0x0000000f0e107207 */ /* 0x000fce0005000000 */
.L_x_373:
[----:B------:R-:W-:Y:S05]  /*c370*/  BSYNC B1 ;  /* 0x0000000000017941 */ /* 0x000fea0003800000 */
.L_x_372:
[----:B------:R-:W-:-:S13]  /*c380*/  LOP3.LUT P0, RZ, R3, 0xff, RZ, 0xc0, !PT ;  /* 0x000000ff03ff7812 */ /* 0x000fda000780c0ff */
[----:B------:R-:W-:Y:S05]  /*c390*/  @P0 BRA `(.L_x_376) ;  /* 0xfffffff400300947 */ /* 0x000fea000383ffff */
[----:B------:R-:W-:Y:S05]  /*c3a0*/  BSYNC B0 ;  /* 0x0000000000007941 */ /* 0x000fea0003800000 */
.L_x_365:
[----:B------:R-:W-:-:S03]  /*c3b0*/  UMOV UR5, 0xffffffff ;  /* 0xffffffff00057882 */ /* 0x000fc60000000000 */
[----:B------:R-:W-:Y:S05]  /*c3c0*/  BRA.DIV UR5, `(.L_x_377) ;  /* 0x0000000605ec7947 */ /* 0x000fea000b800000 */
[----:B------:R-:W-:-:S13]  /*c3d0*/  ELECT P6, URZ, PT ;  /* 0x00000000003f782f */ /* 0x000fda00038c0000 */
.L_x_397:
[----:B------:R-:W-:Y:S04]  /*c3e0*/  BSSY B0, `(.L_x_378) ;  /* 0x0000061000007945 */ /* 0x000fe80003800000 */
[----:B------:R-:W-:Y:S05]  /*c3f0*/  @!P6 BRA `(.L_x_379) ;  /* 0x00000004007ce947 */ /* 0x000fea0003800000 */
[----:B------:R-:W-:-:S04]  /*c400*/  LOP3.LUT R17, R17, 0x2, RZ, 0xfc, !PT ;  /* 0x0000000211117812 */ /* 0x000fc800078efcff */
[----:B------:R-:W-:-:S13]  /*c410*/  ISETP.NE.AND P0, PT, R17, 0x3, PT ;  /* 0x000000031100780c */ /* 0x000fda0003f05270 */
[----:B------:R-:W-:Y:S05]  /*c420*/  @!P0 BRA `(.L_x_380) ;  /* 0x0000000000048947 */ /* 0x000fea0003800000 */
[----:B------:R-:W-:Y:S01]  /*c430*/  BPT.TRAP 0x1 ;  /* 0x000000040000795c */ /* 0x000fe20000300000 */
.L_x_380:
[----:B------:R-:W0:Y:S01]  /*c440*/  S2R R3, SR_CgaCtaId ;  /* 0x0000000000037919 */ /* 0x000e220000008800 */
[----:B------:R-:W-:Y:S02]  /*c450*/  MOV R2, 0x400 ;  /* 0x0000040000027802 */ /* 0x000fe40000000f00 */
[----:B------:R-:W-:Y:S02]  /*c460*/  SHF.L.U32 R4, R0, 0x1f, RZ ;  /* 0x0000001f00047819 */ /* 0x000fe400000006ff */
[----:B0-----:R-:W-:-:S05]  /*c470*/  LEA R2, R3, R2, 0x18 ;  /* 0x0000000203027211 */ /* 0x001fca00078ec0ff */
[----:B------:R-:W-:-:S04]  /*c480*/  VIADD R2, R2, 0x50 ;  /* 0x0000005002027836 */ /* 0x000fc80000000000 */
[C---:B------:R-:W-:Y:S02]  /*c490*/  IMAD R7, R11.reuse, 0x8, R2 ;  /* 0x000000080b077824 */ /* 0x040fe400078e0202 */
[----:B------:R-:W-:Y:S02]  /*c4a0*/  VIADD R11, R11, 0x1 ;  /* 0x000000010b0b7836 */ /* 0x000fe40000000000 */
[----:B------:R-:W0:Y:S03]  /*c4b0*/  SYNCS.PHASECHK.TRANS64.TRYWAIT P0, [R7+URZ], R4 ;  /* 0x00000004070075a7 */ /* 0x000e26000800017f */
[----:B------:R-:W-:-:S04]  /*c4c0*/  ISETP.NE.AND P1, PT, R11, 0xa, PT ;  /* 0x0000000a0b00780c */ /* 0x000fc80003f25270 */
[----:B------:R-:W-:Y:S02]  /*c4d0*/  SEL R3, RZ, 0x1, P1 ;  /* 0x00000001ff037807 */ /* 0x000fe40000800000 */
[----:B------:R-:W-:Y:S02]  /*c4e0*/  SEL R11, R11, RZ, P1 ;  /* 0x000000ff0b0b7207 */ /* 0x000fe40000800000 */
[----:B------:R-:W-:-:S03]  /*c4f0*/  LOP3.LUT R6, R0, R3, RZ, 0x3c, !PT ;  /* 0x0000000300067212 */ /* 0x000fc600078e3cff */
[----:B------:R-:W-:Y:S01]  /*c500*/  IMAD R8, R11, 0x8, R2 ;  /* 0x000000080b087824 */ /* 0x000fe200078e0202 */
[----:B------:R-:W-:Y:S01]  /*c510*/  SHF.L.U32 R5, R6, 0x1f, RZ ;  /* 0x0000001f06057819 */ /* 0x000fe200000006ff */
[----:B0-----:R-:W-:Y:S06]  /*c520*/  @!P0 BRA `(.L_x_381) ;  /* 0x0000000400b48947 */ /* 0x001fec0003800000 */
.L_x_398:
[----:B------:R-:W1:Y:S01]  /*c530*/  SYNCS.PHASECHK.TRANS64.TRYWAIT P0, [R8+URZ], R5 ;  /* 0x00000005080075a7 */ /* 0x000e62000800017f */
[----:B------:R-:W-:-:S05]  /*c540*/  VIADD R0, R11, 0x1 ;  /* 0x000000010b007836 */ /* 0x000fca0000000000 */
[----:B------:R-:W-:-:S04]  /*c550*/  ISETP.NE.AND P1, PT, R0, 0xa, PT ;  /* 0x0000000a0000780c */ /* 0x000fc80003f25270 */
[----:B------:R-:W-:Y:S02]  /*c560*/  SEL R3, RZ, 0x1, P1 ;  /* 0x00000001ff037807 */ /* 0x000fe40000800000 */
[----:B0-----:R-:W-:Y:S02]  /*c570*/  SEL R7, R0, RZ, P1 ;  /* 0x000000ff00077207 */ /* 0x001fe40000800000 */
[----:B------:R-:W-:-:S03]  /*c580*/  LOP3.LUT R6, R6, R3, RZ, 0x3c, !PT ;  /* 0x0000000306067212 */ /* 0x000fc600078e3cff */
[----:B------:R-:W-:Y:S01]  /*c590*/  IMAD R9, R7, 0x8, R2 ;  /* 0x0000000807097824 */ /* 0x000fe200078e0202 */
[----:B------:R-:W-:Y:S01]  /*c5a0*/  SHF.L.U32 R4, R6, 0x1f, RZ ;  /* 0x0000001f06047819 */ /* 0x000fe200000006ff */
[----:B-1----:R-:W-:Y:S06]  /*c5b0*/  @!P0 BRA `(.L_x_382) ;  /* 0x0000000400a48947 */ /* 0x002fec0003800000 */
.L_x_399:
[----:B------:R-:W1:Y:S01]  /*c5c0*/  SYNCS.PHASECHK.TRANS64.TRYWAIT P0, [R9+URZ], R4 ;  /* 0x00000004090075a7 */ /* 0x000e62000800017f */
[----:B------:R-:W-:-:S05]  /*c5d0*/  VIADD R0, R7, 0x1 ;  /* 0x0000000107007836 */ /* 0x000fca0000000000 */
[----:B------:R-:W-:-:S04]  /*c5e0*/  ISETP.NE.AND P1, PT, R0, 0xa, PT ;  /* 0x0000000a0000780c */ /* 0x000fc80003f25270 */
[----:B------:R-:W-:Y:S02]  /*c5f0*/  SEL R3, RZ, 0x1, P1 ;  /* 0x00000001ff037807 */ /* 0x000fe40000800000 */
[----:B------:R-:W-:Y:S02]  /*c600*/  SEL R7, R0, RZ, P1 ;  /* 0x000000ff00077207 */ /* 0x000fe40000800000 */
[----:B------:R-:W-:-:S03]  /*c610*/  LOP3.LUT R6, R6, R3, RZ, 0x3c, !PT ;  /* 0x0000000306067212 */ /* 0x000fc600078e3cff */
[----:B0-----:R-:W-:Y:S01]  /*c620*/  IMAD R8, R7, 0x8, R2 ;  /* 0x0000000807087824 */ /* 0x001fe200078e0202 */
[----:B------:R-:W-:Y:S01]  /*c630*/  SHF.L.U32 R5, R6, 0x1f, RZ ;  /* 0x0000001f06057819 */ /* 0x000fe200000006ff */
[----:B-1----:R-:W-:Y:S06]  /*c640*/  @!P0 BRA `(.L_x_383) ;  /* 0x0000000400948947 */ /* 0x002fec0003800000 */
.L_x_400:
        /* <DEDUP_REMOVED lines=9> */
.L_x_401:
        /* <DEDUP_REMOVED lines=9> */
.L_x_402:
        /* <DEDUP_REMOVED lines=9> */
.L_x_403:
        /* <DEDUP_REMOVED lines=9> */
.L_x_404:
[----:B------:R-:W1:Y:S01]  /*c890*/  SYNCS.PHASECHK.TRANS64.TRYWAIT P0, [R8+URZ], R5 ;  /* 0x00000005080075a7 */ /* 0x000e62000800017f */
[----:B------:R-:W-:-:S05]  /*c8a0*/  VIADD R0, R7, 0x1 ;  /* 0x0000000107007836 */ /* 0x000fca0000000000 */
[----:B------:R-:W-:-:S04]  /*c8b0*/  ISETP.NE.AND P1, PT, R0, 0xa, PT ;  /* 0x0000000a0000780c */ /* 0x000fc80003f25270 */
[----:B------:R-:W-:Y:S02]  /*c8c0*/  SEL R3, RZ, 0x1, P1 ;  /* 0x00000001ff037807 */ /* 0x000fe40000800000 */
[----:B------:R-:W-:Y:S02]  /*c8d0*/  SEL R7, R0, RZ, P1 ;  /* 0x000000ff00077207 */ /* 0x000fe40000800000 */
[----:B0-----:R-:W-:-:S03]  /*c8e0*/  LOP3.LUT R9, R6, R3, RZ, 0x3c, !PT ;  /* 0x0000000306097212 */ /* 0x001fc600078e3cff */
[----:B------:R-:W-:Y:S01]  /*c8f0*/  IMAD R11, R7, 0x8, R2 ;  /* 0x00000008070b7824 */ /* 0x000fe200078e0202 */
[----:B------:R-:W-:Y:S01]  /*c900*/  SHF.L.U32 R6, R9, 0x1f, RZ ;  /* 0x0000001f09067819 */ /* 0x000fe200000006ff */
[----:B-1----:R-:W-:Y:S06]  /*c910*/  @!P0 BRA `(.L_x_388) ;  /* 0x0000000400448947 */ /* 0x002fec0003800000 */
.L_x_405:
[----:B------:R-:W1:Y:S01]  /*c920*/  SYNCS.PHASECHK.TRANS64.TRYWAIT P0, [R11+URZ], R6 ;  /* 0x000000060b0075a7 */ /* 0x000e62000800017f */
[----:B------:R-:W-:-:S05]  /*c930*/  VIADD R0, R7, 0x1 ;  /* 0x0000000107007836 */ /* 0x000fca0000000000 */
[----:B------:R-:W-:-:S04]  /*c940*/  ISETP.NE.AND P1, PT, R0, 0xa, PT ;  /* 0x0000000a0000780c */ /* 0x000fc80003f25270 */
[----:B------:R-:W-:Y:S02]  /*c950*/  SEL R4, RZ, 0x1, P1 ;  /* 0x00000001ff047807 */ /* 0x000fe40000800000 */
[----:B------:R-:W-:Y:S02]  /*c960*/  SEL R3, R0, RZ, P1 ;  /* 0x000000ff00037207 */ /* 0x000fe40000800000 */
[----:B------:R-:W-:Y:S01]  /*c970*/  LOP3.LUT R0, R9, R4, RZ, 0x3c, !PT ;  /* 0x0000000409007212 */ /* 0x000fe200078e3cff */
[----:B-1----:R-:W-:Y:S06]  /*c980*/  @!P0 BRA `(.L_x_389) ;  /* 0x00000004003c8947 */ /* 0x002fec0003800000 */
.L_x_406:
[----:B------:R-:W-:Y:S01]  /*c990*/  IMAD R3, R3, 0x8, R2 ;  /* 0x0000000803037824 */ /* 0x000fe200078e0202 */
[----:B------:R-:W-:-:S07]  /*c9a0*/  SHF.L.U32 R0, R0, 0x1f, RZ ;  /* 0x0000001f00007819 */ /* 0x000fce00000006ff */
.L_x_390:
[----:B--2---:R2:W3:Y:S02]  /*c9b0*/  SYNCS.PHASECHK.TRANS64.TRYWAIT P0, [R3+URZ], R0 ;  /* 0x00000000030075a7 */ /* 0x0044e4000800017f */
[----:B---3--:R-:W-:Y:S05]  /*c9c0*/  @!P0 NANOSLEEP.SYNCS 0x989680 ;  /* 0x009896800000895d */ /* 0x008fea0003900000 */
[----:B------:R-:W3:Y:S02]  /*c9d0*/  @!P0 SYNCS.PHASECHK.TRANS64 P0, [R3+URZ], R0 ;  /* 0x00000000030085a7 */ /* 0x000ee4000800007f */
[----:B---3--:R-:W-:Y:S05]  /*c9e0*/  @!P0 BRA `(.L_x_390) ;  /* 0xfffffffc00f08947 */ /* 0x008fea000383ffff */
.L_x_379:
[----:B------:R-:W-:Y:S05]  /*c9f0*/  BSYNC B0 ;  /* 0x0000000000007941 */ /* 0x000fea0003800000 */
.L_x_378:
[----:B------:R-:W-:Y:S05]  /*ca00*/  EXIT ;  /* 0x000000000000794d */ /* 0x000fea0003800000 */
.L_x_22:
[----:B----4-:R4:W0:Y:S02]  /*ca10*/  SYNCS.PHASECHK.TRANS64.TRYWAIT P1, [R3+URZ], R0 ;  /* 0x00000000030075a7 */ /* 0x010824000802017f */
[----:B0-----:R-:W-:Y:S05]  /*ca20*/  @!P1 NANOSLEEP.SYNCS 0x989680 ;  /* 0x009896800000995d */ /* 0x001fea0003900000 */
[----:B------:R-:W0:Y:S02]  /*ca30*/  @!P1 SYNCS.PHASECHK.TRANS64 P1, [R3+URZ], R0 ;  /* 0x00000000030095a7 */ /* 0x000e24000802007f */
[----:B0-----:R-:W-:Y:S05]  /*ca40*/  @!P1 BRA `(.L_x_22) ;  /* 0xfffffffc00f09947 */ /* 0x001fea000383ffff */
[----:B------:R-:W-:Y:S05]  /*ca50*/  BRA `(.L_x_21) ;  /* 0xffffff4c00087947 */ /* 0x000fea000383ffff */
.L_x_27:
[----:B--2---:R2:W3:Y:S02]  /*ca60*/  SYNCS.PHASECHK.TRANS64.TRYWAIT P1, [R5+URZ], R4 ;  /* 0x00000004050075a7 */ /* 0x0044e4000802017f */
[----:B---3--:R-:W-:Y:S05]  /*ca70*/  @!P1 NANOSLEEP.SYNCS 0x989680 ;  /* 0x009896800000995d */ /* 0x008fea0003900000 */
[----:B------:R-:W3:Y:S02]  /*ca80*/  @!P1 SYNCS.PHASECHK.TRANS64 P1, [R5+URZ], R4 ;  /* 0x00000004050095a7 */ /* 0x000ee4000802007f */
[----:B---3--:R-:W-:Y:S05]  /*ca90*/  @!P1 BRA `(.L_x_27) ;  /* 0xfffffffc00f09947 */ /* 0x008fea000383ffff */
[----:B------:R-:W-:Y:S05]  /*caa0*/  BRA `(.L_x_26) ;  /* 0xffffff5400687947 */ /* 0x000fea000383ffff */
.L_x_366:
[----:B------:R-:W-:Y:S01]  /*cab0*/  BSSY B1, `(.L_x_391) ;  /* 0x0000006000017945 */ /* 0x000fe20003800000 */
[----:B------:R-:W-:-:S07]  /*cac0*/  IMAD.MOV.U32 R15, RZ, RZ, -0x1 ;  /* 0xffffffffff0f7424 */ /* 0x000fce00078e00ff */
[----:B------:R-:W-:Y:S05]  /*cad0*/  WARPSYNC.COLLECTIVE R15, `(.L_x_392) ;  /* 0x000000000f0c7348 */ /* 0x000fea0003c00000 */
[----:B------:R-:W-:Y:S02]  /*cae0*/  ELECT P6, UR62, PT ;  /* 0x00000000003e782f */ /* 0x000fe400038c0000 */
[----:B------:R-:W-:Y:S01]  /*caf0*/  MOV R14, UR62 ;  /* 0x0000003e000e7c02 */ /* 0x000fe20008000f00 */
[----:B------:R-:W-:Y:S10]  /*cb00*/  ENDCOLLECTIVE ;  /* 0x000000000000791b */ /* 0x000ff40003800000 */
.L_x_392:
[----:B------:R-:W-:Y:S05]  /*cb10*/  BSYNC B1 ;  /* 0x0000000000017941 */ /* 0x000fea0003800000 */
.L_x_391:
[----:B------:R-:W-:Y:S05]  /*cb20*/  BRA `(.L_x_393) ;  /* 0xffffffec00587947 */ /* 0x000fea000383ffff */
.L_x_369:
[----:B0-----:R0:W2:Y:S02]  /*cb30*/  SYNCS.PHASECHK.TRANS64.TRYWAIT P0, [R20+URZ+0x50], R5 ;  /* 0x00005005140075a7 */ /* 0x0010a4000800017f */
[----:B--2---:R-:W-:Y:S05]  /*cb40*/  @!P0 NANOSLEEP.SYNCS 0x989680 ;  /* 0x009896800000895d */ /* 0x004fea0003900000 */
[----:B------:R-:W2:Y:S02]  /*cb50*/  @!P0 SYNCS.PHASECHK.TRANS64 P0, [R20+URZ+0x50], R5 ;  /* 0x00005005140085a7 */ /* 0x000ea4000800007f */
[----:B--2---:R-:W-:Y:S05]  /*cb60*/  @!P0 BRA `(.L_x_369) ;  /* 0xfffffffc00f08947 */ /* 0x004fea000383ffff */
[----:B------:R-:W-:Y:S05]  /*cb70*/  BRA `(.L_x_394) ;  /* 0xffffffec00987947 */ /* 0x000fea000383ffff */
.L_x_377:
[----:B------:R-:W-:Y:S01]  /*cb80*/  BSSY B0, `(.L_x_395) ;  /* 0x0000006000007945 */ /* 0x000fe20003800000 */
[----:B------:R-:W-:-:S07]  /*cb90*/  IMAD.MOV.U32 R15, RZ, RZ, -0x1 ;  /* 0xffffffffff0f7424 */ /* 0x000fce00078e00ff */
[----:B------:R-:W-:Y:S05]  /*cba0*/  WARPSYNC.COLLECTIVE R15, `(.L_x_396) ;  /* 0x000000000f0c7348 */ /* 0x000fea0003c00000 */
[----:B------:R-:W-:Y:S02]  /*cbb0*/  ELECT P6, UR62, PT ;  /* 0x00000000003e782f */ /* 0x000fe400038c0000 */
[----:B------:R-:W-:Y:S01]  /*cbc0*/  MOV R14, UR62 ;  /* 0x0000003e000e7c02 */ /* 0x000fe20008000f00 */
[----:B------:R-:W-:Y:S10]  /*cbd0*/  ENDCOLLECTIVE ;  /* 0x000000000000791b */ /* 0x000ff40003800000 */
.L_x_396:
[----:B------:R-:W-:Y:S05]  /*cbe0*/  BSYNC B0 ;  /* 0x0000000000007941 */ /* 0x000fea0003800000 */
.L_x_395:
[----:B------:R-:W-:Y:S05]  /*cbf0*/  BRA `(.L_x_397) ;  /* 0xfffffff400f87947 */ /* 0x000fea000383ffff */
.L_x_381:
[----:B0-----:R0:W1:Y:S02]  /*cc00*/  SYNCS.PHASECHK.TRANS64.TRYWAIT P0, [R7+URZ], R4 ;  /* 0x00000004070075a7 */ /* 0x001064000800017f */
[----:B-1----:R-:W-:Y:S05]  /*cc10*/  @!P0 NANOSLEEP.SYNCS 0x989680 ;  /* 0x009896800000895d */ /* 0x002fea0003900000 */
[----:B------:R-:W1:Y:S02]  /*cc20*/  @!P0 SYNCS.PHASECHK.TRANS64 P0, [R7+URZ], R4 ;  /* 0x00000004070085a7 */ /* 0x000e64000800007f */
[----:B-1----:R-:W-:Y:S05]  /*cc30*/  @!P0 BRA `(.L_x_381) ;  /* 0xfffffffc00f08947 */ /* 0x002fea000383ffff */
[----:B------:R-:W-:Y:S05]  /*cc40*/  BRA `(.L_x_398) ;  /* 0xfffffff800387947 */ /* 0x000fea000383ffff */
.L_x_382:
[----:B0-----:R0:W1:Y:S02]  /*cc50*/  SYNCS.PHASECHK.TRANS64.TRYWAIT P0, [R8+URZ], R5 ;  /* 0x00000005080075a7 */ /* 0x001064000800017f */
[----:B-1----:R-:W-:Y:S05]  /*cc60*/  @!P0 NANOSLEEP.SYNCS 0x989680 ;  /* 0x009896800000895d */ /* 0x002fea0003900000 */
[----:B------:R-:W1:Y:S02]  /*cc70*/  @!P0 SYNCS.PHASECHK.TRANS64 P0, [R8+URZ], R5 ;  /* 0x00000005080085a7 */ /* 0x000e64000800007f */
[----:B-1----:R-:W-:Y:S05]  /*cc80*/  @!P0 BRA `(.L_x_382) ;  /* 0xfffffffc00f08947 */ /* 0x002fea000383ffff */
[----:B------:R-:W-:Y:S05]  /*cc90*/  BRA `(.L_x_399) ;  /* 0xfffffff800487947 */ /* 0x000fea000383ffff */
.L_x_383:
[----:B0-----:R0:W1:Y:S02]  /*cca0*/  SYNCS.PHASECHK.TRANS64.TRYWAIT P0, [R9+URZ], R4 ;  /* 0x00000004090075a7 */ /* 0x001064000800017f */
[----:B-1----:R-:W-:Y:S05]  /*ccb0*/  @!P0 NANOSLEEP.SYNCS 0x989680 ;  /* 0x009896800000895d */ /* 0x002fea0003900000 */
[----:B------:R-:W1:Y:S02]  /*ccc0*/  @!P0 SYNCS.PHASECHK.TRANS64 P0, [R9+URZ], R4 ;  /* 0x00000004090085a7 */ /* 0x000e64000800007f */
[----:B-1----:R-:W-:Y:S05]  /*ccd0*/  @!P0 BRA `(.L_x_383) ;  /* 0xfffffffc00f08947 */ /* 0x002fea000383ffff */
[----:B------:R-:W-:Y:S05]  /*cce0*/  BRA `(.L_x_400) ;  /* 0xfffffff800587947 */ /* 0x000fea000383ffff */
.L_x_384:
[----:B0-----:R0:W1:Y:S02]  /*ccf0*/  SYNCS.PHASECHK.TRANS64.TRYWAIT P0, [R8+URZ], R5 ;  /* 0x00000005080075a7 */ /* 0x001064000800017f */
[----:B-1----:R-:W-:Y:S05]  /*cd00*/  @!P0 NANOSLEEP.SYNCS 0x989680 ;  /* 0x009896800000895d */ /* 0x002fea0003900000 */
[----:B------:R-:W1:Y:S02]  /*cd10*/  @!P0 SYNCS.PHASECHK.TRANS64 P0, [R8+URZ], R5 ;  /* 0x00000005080085a7 */ /* 0x000e64000800007f */
[----:B-1----:R-:W-:Y:S05]  /*cd20*/  @!P0 BRA `(.L_x_384) ;  /* 0xfffffffc00f08947 */ /* 0x002fea000383ffff */
[----:B------:R-:W-:Y:S05]  /*cd30*/  BRA `(.L_x_401) ;  /* 0xfffffff800687947 */ /* 0x000fea000383ffff */
.L_x_385:
[----:B0-----:R0:W1:Y:S02]  /*cd40*/  SYNCS.PHASECHK.TRANS64.TRYWAIT P0, [R9+URZ], R4 ;  /* 0x00000004090075a7 */ /* 0x001064000800017f */
[----:B-1----:R-:W-:Y:S05]  /*cd50*/  @!P0 NANOSLEEP.SYNCS 0x989680 ;  /* 0x009896800000895d */ /* 0x002fea0003900000 */
[----:B------:R-:W1:Y:S02]  /*cd60*/  @!P0 SYNCS.PHASECHK.TRANS64 P0, [R9+URZ], R4 ;  /* 0x00000004090085a7 */ /* 0x000e64000800007f */
[----:B-1----:R-:W-:Y:S05]  /*cd70*/  @!P0 BRA `(.L_x_385) ;  /* 0xfffffffc00f08947 */ /* 0x002fea000383ffff */
[----:B------:R-:W-:Y:S05]  /*cd80*/  BRA `(.L_x_402) ;  /* 0xfffffff800787947 */ /* 0x000fea000383ffff */
.L_x_386:
[----:B0-----:R0:W1:Y:S02]  /*cd90*/  SYNCS.PHASECHK.TRANS64.TRYWAIT P0, [R8+URZ], R5 ;  /* 0x00000005080075a7 */ /* 0x001064000800017f */
[----:B-1----:R-:W-:Y:S05]  /*cda0*/  @!P0 NANOSLEEP.SYNCS 0x989680 ;  /* 0x009896800000895d */ /* 0x002fea0003900000 */
[----:B------:R-:W1:Y:S02]  /*cdb0*/  @!P0 SYNCS.PHASECHK.TRANS64 P0, [R8+URZ], R5 ;  /* 0x00000005080085a7 */ /* 0x000e64000800007f */
[----:B-1----:R-:W-:Y:S05]  /*cdc0*/  @!P0 BRA `(.L_x_386) ;  /* 0xfffffffc00f08947 */ /* 0x002fea000383ffff */
[----:B------:R-:W-:Y:S05]  /*cdd0*/  BRA `(.L_x_403) ;  /* 0xfffffff800887947 */ /* 0x000fea000383ffff */
.L_x_387:
[----:B0-----:R0:W1:Y:S02]  /*cde0*/  SYNCS.PHASECHK.TRANS64.TRYWAIT P0, [R9+URZ], R4 ;  /* 0x00000004090075a7 */ /* 0x001064000800017f */
[----:B-1----:R-:W-:Y:S05]  /*cdf0*/  @!P0 NANOSLEEP.SYNCS 0x989680 ;  /* 0x009896800000895d */ /* 0x002fea0003900000 */
[----:B------:R-:W1:Y:S02]  /*ce00*/  @!P0 SYNCS.PHASECHK.TRANS64 P0, [R9+URZ], R4 ;  /* 0x00000004090085a7 */ /* 0x000e64000800007f */
[----:B-1----:R-:W-:Y:S05]  /*ce10*/  @!P0 BRA `(.L_x_387) ;  /* 0xfffffffc00f08947 */ /* 0x002fea000383ffff */
[----:B------:R-:W-:Y:S05]  /*ce20*/  BRA `(.L_x_404) ;  /* 0xfffffff800987947 */ /* 0x000fea000383ffff */
.L_x_388:
[----:B0-----:R0:W1:Y:S02]  /*ce30*/  SYNCS.PHASECHK.TRANS64.TRYWAIT P0, [R8+URZ], R5 ;  /* 0x00000005080075a7 */ /* 0x001064000800017f */
[----:B-1----:R-:W-:Y:S05]  /*ce40*/  @!P0 NANOSLEEP.SYNCS 0x989680 ;  /* 0x009896800000895d */ /* 0x002fea0003900000 */
[----:B------:R-:W1:Y:S02]  /*ce50*/  @!P0 SYNCS.PHASECHK.TRANS64 P0, [R8+URZ], R5 ;  /* 0x00000005080085a7 */ /* 0x000e64000800007f */
[----:B-1----:R-:W-:Y:S05]  /*ce60*/  @!P0 BRA `(.L_x_388) ;  /* 0xfffffffc00f08947 */ /* 0x002fea000383ffff */
[----:B------:R-:W-:Y:S05]  /*ce70*/  BRA `(.L_x_405) ;  /* 0xfffffff800a87947 */ /* 0x000fea000383ffff */
.L_x_389:
[----:B-1----:R1:W2:Y:S02]  /*ce80*/  SYNCS.PHASECHK.TRANS64.TRYWAIT P0, [R11+URZ], R6 ;  /* 0x000000060b0075a7 */ /* 0x0022a4000800017f */
[----:B--2---:R-:W-:Y:S05]  /*ce90*/  @!P0 NANOSLEEP.SYNCS 0x989680 ;  /* 0x009896800000895d */ /* 0x004fea0003900000 */
[----:B------:R-:W2:Y:S02]  /*cea0*/  @!P0 SYNCS.PHASECHK.TRANS64 P0, [R11+URZ], R6 ;  /* 0x000000060b0085a7 */ /* 0x000ea4000800007f */
[----:B--2---:R-:W-:Y:S05]  /*ceb0*/  @!P0 BRA `(.L_x_389) ;  /* 0xfffffffc00f08947 */ /* 0x004fea000383ffff */
[----:B------:R-:W-:Y:S05]  /*cec0*/  BRA `(.L_x_406) ;  /* 0xfffffff800b07947 */ /* 0x000fea000383ffff */
.L_x_407:
[----:B------:R-:W-:-:S00]  /*ced0*/  BRA `(.L_x_407) ;  /* 0xfffffffc00fc7947 */ /* 0x000fc0000383ffff */
[----:B------:R-:W-:-:S00]  /*cee0*/  NOP ;  /* 0x0000000000007918 */ /* 0x000fc00000000000 */
        /* <DEDUP_REMOVED lines=9> */
.L_x_408:


//--------------------- .nv.global.init           --------------------------
	.section	.nv.global.init,"aw",@progbits
.nv.global.init:
	.type		$str$22,@object
	.size		$str$22,($str$23 - $str$22)
$str$22:
        /*0000*/ 	.byte	0x6b, 0x5f, 0x74, 0x69, 0x6c, 0x65, 0x5f, 0x63, 0x6f, 0x75, 0x6e, 0x74, 0x20, 0x3e, 0x3d, 0x20
        /*0010*/ 	.byte	0x31, 0x00
	.type		$str$23,@object
	.size		$str$23,(__unnamed_1 - $str$23)
$str$23:
        /*0012*/ 	.byte	0x2f, 0x74, 0x6d, 0x70, 0x2f, 0x63, 0x75, 0x74, 0x6c, 0x61, 0x73, 0x73, 0x5f, 0x73, 0x77, 0x65
        /*0022*/ 	.byte	0x65, 0x70, 0x5f, 0x73, 0x72, 0x63, 0x2f, 0x69, 0x6e, 0x63, 0x6c, 0x75, 0x64, 0x65, 0x2f, 0x63
        /*0032*/ 	.byte	0x75, 0x74, 0x6c, 0x61, 0x73, 0x73, 0x2f, 0x67, 0x65, 0x6d, 0x6d, 0x2f, 0x63, 0x6f, 0x6c, 0x6c
        /*0042*/ 	.byte	0x65, 0x63, 0x74, 0x69, 0x76, 0x65, 0x2f, 0x73, 0x6d, 0x39, 0x30, 0x5f, 0x6d, 0x6d, 0x61, 0x5f
        /*0052*/ 	.byte	0x74, 0x6d, 0x61, 0x5f, 0x67, 0x6d, 0x6d, 0x61, 0x5f, 0x73, 0x73, 0x5f, 0x77, 0x61, 0x72, 0x70
        /*0062*/ 	.byte	0x73, 0x70, 0x65, 0x63, 0x69, 0x61, 0x6c, 0x69, 0x7a, 0x65, 0x64, 0x2e, 0x68, 0x70, 0x70, 0x00
	.type		__unnamed_1,@object
	.size		__unnamed_1,(.L_0 - __unnamed_1)
__unnamed_1:
        /*0072*/ 	.byte	0x76, 0x6f, 0x69, 0x64, 0x20, 0x63, 0x75, 0x74, 0x6c, 0x61, 0x73, 0x73, 0x3a, 0x3a, 0x67, 0x65
        /* <DEDUP_REMOVED lines=172> */
        /*0b42*/ 	.byte	0x3a, 0x69, 0x64, 0x65, 0x6e, 0x74, 0x69, 0x74, 0x79, 0x5d, 0x00
.L_0:


//--------------------- .nv.shared._ZN7cutlass13device_kernelINS_4gemm6kernel13GemmUniversalIN4cute5tupleIJiiiiEEENS1_10collective13CollectiveMmaINS1_34MainloopSm90TmaGmmaWarpSpecializedILi10ENS5_IJNS4_1CILi2EEENSA_ILi1EEESC_EEENS1_35KernelTmaWarpSpecializedCooperativeEEENS5_IJNSA_ILi192EEENSA_ILi160EEENSA_ILi64EEEEEEaNS5_IJlSC_lEEEaSK_NS4_8TiledMMAINS4_8MMA_AtomIJNS4_4SM904GMMA26MMA_64x32x32_S32S8S8_SS_TNEEEENS4_6LayoutISD_NS5_IJSC_NSA_ILi0EEESS_EEEEENS5_IJNS4_10UnderscoreESV_SV_EEEEENS4_13SM90_TMA_LOADENS4_14ComposedLayoutINS4_7SwizzleILi2ELi4ELi3EEENS4_18smem_ptr_flag_bitsILi8EEENSR_INS5_IJNSA_ILi8EEESI_EEENS5_IJSI_SC_EEEEEEEvNS4_8identityENS4_23SM90_TMA_LOAD_MULTICASTES18_vS19_EENS_8epilogue10collective6detail29Sm90TmaWarpSpecializedAdapterINS1D_15DefaultEpilogueIaSK_SK_NS1C_6thread17LinearCombinationIaLi1EiiLNS1H_9ScaleType4KindE0ELNS_15FloatRoundStyleE2EaEENS1_15EpilogueDefaultEEEEEvvEEEEvNT_6ParamsE --------------------------
	.section	.nv.shared._ZN7cutlass13device_kernelINS_4gemm6kernel13GemmUniversalIN4cute5tupleIJiiiiEEENS1_10collective13CollectiveMmaINS1_34MainloopSm90TmaGmmaWarpSpecializedILi10ENS5_IJNS4_1CILi2EEENSA_ILi1EEESC_EEENS1_35KernelTmaWarpSpecializedCooperativeEEENS5_IJNSA_ILi192EEENSA_ILi160EEENSA_ILi64EEEEEEaNS5_IJlSC_lEEEaSK_NS4_8TiledMMAINS4_8MMA_AtomIJNS4_4SM904GMMA26MMA_64x32x32_S32S8S8_SS_TNEEEENS4_6LayoutISD_NS5_IJSC_NSA_ILi0EEESS_EEEEENS5_IJNS4_10UnderscoreESV_SV_EEEEENS4_13SM90_TMA_LOADENS4_14ComposedLayoutINS4_7SwizzleILi2ELi4ELi3EEENS4_18smem_ptr_flag_bitsILi8EEENSR_INS5_IJNSA_ILi8EEESI_EEENS5_IJSI_SC_EEEEEEEvNS4_8identityENS4_23SM90_TMA_LOAD_MULTICASTES18_vS19_EENS_8epilogue10collective6detail29Sm90TmaWarpSpecializedAdapterINS1D_15DefaultEpilogueIaSK_SK_NS1C_6thread17LinearCombinationIaLi1EiiLNS1H_9ScaleType4KindE0ELNS_15FloatRoundStyleE2EaEENS1_15EpilogueDefaultEEEEEvvEEEEvNT_6ParamsE,"aw",@nobits
	.sectionflags	@""
	.align	16
	.zero		1024


//--------------------- .nv.shared.reserved.0     --------------------------
	.section	.nv.shared.reserved.0,"aw",@nobits
	.weak		__nv_reservedSMEM_offset_0_alias
	.size		__nv_reservedSMEM_offset_0_alias, 0, 0
	.other		__nv_reservedSMEM_offset_0_alias,@"STO_CUDA_RESERVED_SHARED STV_DEFAULT"
__nv_reservedSMEM_offset_0_alias:
	.zero		0


//--------------------- .nv.global                --------------------------
	.section	.nv.global,"aw",@nobits
.nv.global:
	.type		_ZN40_INTERNAL_a32b2826_4_k_cu_f3c53d59_160904cute1_E,@object
	.size		_ZN40_INTERNAL_a32b2826_4_k_cu_f3c53d59_160904cute1_E,(_ZN40_INTERNAL_a32b2826_4_k_cu_f3c53d59_160904cuda3std3__45__cpo6cbeginE - _ZN40_INTERNAL_a32b2826_4_k_cu_f3c53d59_160904cute1_E)
_ZN40_INTERNAL_a32b2826_4_k_cu_f3c53d59_160904cute1_E:
	.zero		1
	.type		_ZN40_INTERNAL_a32b2826_4_k_cu_f3c53d59_160904cuda3std3__45__cpo6cbeginE,@object
	.size		_ZN40_INTERNAL_a32b2826_4_k_cu_f3c53d59_160904cuda3std3__45__cpo6cbeginE,(_ZN40_INTERNAL_a32b2826_4_k_cu_f3c53d59_160904cuda3std3__48in_placeE - _ZN40_INTERNAL_a32b2826_4_k_cu_f3c53d59_160904cuda3std3__45__cpo6cbeginE)
_ZN40_INTERNAL_a32b2826_4_k_cu_f3c53d59_160904cuda3std3__45__cpo6cbeginE:
	.zero		1
	.type		_ZN40_INTERNAL_a32b2826_4_k_cu_f3c53d59_160904cuda3std3__48in_placeE,@object
	.size		_ZN40_INTERNAL_a32b2826_4_k_cu_f3c53d59_160904cuda3std3__48in_placeE,(_ZN40_INTERNAL_a32b2826_4_k_cu_f3c53d59_160904cuda3std6ranges3__45__cpo9iter_moveE - _ZN40_INTERNAL_a32b2826_4_k_cu_f3c53d59_160904cuda3std3__48in_placeE)
_ZN40_INTERNAL_a32b2826_4_k_cu_f3c53d59_160904cuda3std3__48in_placeE:
	.zero		1
	.type		_ZN40_INTERNAL_a32b2826_4_k_cu_f3c53d59_160904cuda3std6ranges3__45__cpo9iter_moveE,@object
	.size		_ZN40_INTERNAL_a32b2826_4_k_cu_f3c53d59_160904cuda3std6ranges3__45__cpo9iter_moveE,(_ZN40_INTERNAL_a32b2826_4_k_cu_f3c53d59_160904cuda3std3__45__cpo5beginE - _ZN40_INTERNAL_a32b2826_4_k_cu_f3c53d59_160904cuda3std6ranges3__45__cpo9iter_moveE)
_ZN40_INTERNAL_a32b2826_4_k_cu_f3c53d59_160904cuda3std6ranges3__45__cpo9iter_moveE:
	.zero		1
	.type		_ZN40_INTERNAL_a32b2826_4_k_cu_f3c53d59_160904cuda3std3__45__cpo5beginE,@object
	.size		_ZN40_INTERNAL_a32b2826_4_k_cu_f3c53d59_160904cuda3std3__45__cpo5beginE,(_ZN40_INTERNAL_a32b2826_4_k_cu_f3c53d59_160904cuda3std3__442_GLOBAL__N__a32b2826_4_k_cu_f3c53d59_160906ignoreE - _ZN40_INTERNAL_a32b2826_4_k_cu_f3c53d59_160904cuda3std3__45__cpo5beginE)
_ZN40_INTERNAL_a32b2826_4_k_cu_f3c53d59_160904cuda3std3__45__cpo5beginE:
	.zero		1
	.type		_ZN40_INTERNAL_a32b2826_4_k_cu_f3c53d59_160904cuda3std3__442_GLOBAL__N__a32b2826_4_k_cu_f3c53d59_160906ignoreE,@object
	.size		_ZN40_INTERNAL_a32b2826_4_k_cu_f3c53d59_160904cuda3std3__442_GLOBAL__N__a32b2826_4_k_cu_f3c53d59_160906ignoreE,(_ZN40_INTERNAL_a32b2826_4_k_cu_f3c53d59_160904cute7productE - _ZN40_INTERNAL_a32b2826_4_k_cu_f3c53d59_160904cuda3std3__442_GLOBAL__N__a32b2826_4_k_cu_f3c53d59_160906ignoreE)
_ZN40_INTERNAL_a32b2826_4_k_cu_f3c53d59_160904cuda3std3__442_GLOBAL__N__a32b2826_4_k_cu_f3c53d59_160906ignoreE:
	.zero		1
	.type		_ZN40_INTERNAL_a32b2826_4_k_cu_f3c53d59_160904cute7productE,@object
	.size		_ZN40_INTERNAL_a32b2826_4_k_cu_f3c53d59_160904cute7productE,(_ZN40_INTERNAL_a32b2826_4_k_cu_f3c53d59_160904cuda3std3__45__cpo3endE - _ZN40_INTERNAL_a32b2826_4_k_cu_f3c53d59_160904cute7productE)
_ZN40_INTERNAL_a32b2826_4_k_cu_f3c53d59_160904cute7productE:
	.zero		1
	.type		_ZN40_INTERNAL_a32b2826_4_k_cu_f3c53d59_160904cuda3std3__45__cpo3endE,@object
	.size		_ZN40_INTERNAL_a32b2826_4_k_cu_f3c53d59_160904cuda3std3__45__cpo3endE,(_ZN40_INTERNAL_a32b2826_4_k_cu_f3c53d59_160904cuda3std3__419piecewise_constructE - _ZN40_INTERNAL_a32b2826_4_k_cu_f3c53d59_160904cuda3std3__45__cpo3endE)
_ZN40_INTERNAL_a32b2826_4_k_cu_f3c53d59_160904cuda3std3__45__cpo3endE:
	.zero		1
	.type		_ZN40_INTERNAL_a32b2826_4_k_cu_f3c53d59_160904cuda3std3__419piecewise_constructE,@object
	.size		_ZN40_INTERNAL_a32b2826_4_k_cu_f3c53d59_160904cuda3std3__419piecewise_constructE,(_ZN40_INTERNAL_a32b2826_4_k_cu_f3c53d59_160904cuda3std3__45__cpo4cendE - _ZN40_INTERNAL_a32b2826_4_k_cu_f3c53d59_160904cuda3std3__419piecewise_constructE)
_ZN40_INTERNAL_a32b2826_4_k_cu_f3c53d59_160904cuda3std3__419piecewise_constructE:
	.zero		1
	.type		_ZN40_INTERNAL_a32b2826_4_k_cu_f3c53d59_160904cuda3std3__45__cpo4cendE,@object
	.size		_ZN40_INTERNAL_a32b2826_4_k_cu_f3c53d59_160904cuda3std3__45__cpo4cendE,(_ZN40_INTERNAL_a32b2826_4_k_cu_f3c53d59_160904cuda3std6ranges3__45__cpo4swapE - _ZN40_INTERNAL_a32b2826_4_k_cu_f3c53d59_160904cuda3std3__45__cpo4cendE)
_ZN40_INTERNAL_a32b2826_4_k_cu_f3c53d59_160904cuda3std3__45__cpo4cendE:
	.zero		1
	.type		_ZN40_INTERNAL_a32b2826_4_k_cu_f3c53d59_160904cuda3std6ranges3__45__cpo4swapE,@object
	.size		_ZN40_INTERNAL_a32b2826_4_k_cu_f3c53d59_160904cuda3std6ranges3__45__cpo4swapE,(.L_8 - _ZN40_INTERNAL_a32b2826_4_k_cu_f3c53d59_160904cuda3std6ranges3__45__cpo4swapE)
_ZN40_INTERNAL_a32b2826_4_k_cu_f3c53d59_160904cuda3std6ranges3__45__cpo4swapE:
	.zero		1
.L_8:


//--------------------- .nv.constant0._ZN7cutlass13device_kernelINS_4gemm6kernel13GemmUniversalIN4cute5tupleIJiiiiEEENS1_10collective13CollectiveMmaINS1_34MainloopSm90TmaGmmaWarpSpecializedILi10ENS5_IJNS4_1CILi2EEENSA_ILi1EEESC_EEENS1_35KernelTmaWarpSpecializedCooperativeEEENS5_IJNSA_ILi192EEENSA_ILi160EEENSA_ILi64EEEEEEaNS5_IJlSC_lEEEaSK_NS4_8TiledMMAINS4_8MMA_AtomIJNS4_4SM904GMMA26MMA_64x32x32_S32S8S8_SS_TNEEEENS4_6LayoutISD_NS5_IJSC_NSA_ILi0EEESS_EEEEENS5_IJNS4_10UnderscoreESV_SV_EEEEENS4_13SM90_TMA_LOADENS4_14ComposedLayoutINS4_7SwizzleILi2ELi4ELi3EEENS4_18smem_ptr_flag_bitsILi8EEENSR_INS5_IJNSA_ILi8EEESI_EEENS5_IJSI_SC_EEEEEEEvNS4_8identityENS4_23SM90_TMA_LOAD_MULTICASTES18_vS19_EENS_8epilogue10collective6detail29Sm90TmaWarpSpecializedAdapterINS1D_15DefaultEpilogueIaSK_SK_NS1C_6thread17LinearCombinationIaLi1EiiLNS1H_9ScaleType4KindE0ELNS_15FloatRoundStyleE2EaEENS1_15EpilogueDefaultEEEEEvvEEEEvNT_6ParamsE --------------------------
	.section	.nv.constant0._ZN7cutlass13device_kernelINS_4gemm6kernel13GemmUniversalIN4cute5tupleIJiiiiEEENS1_10collective13CollectiveMmaINS1_34MainloopSm90TmaGmmaWarpSpecializedILi10ENS5_IJNS4_1CILi2EEENSA_ILi1EEESC_EEENS1_35KernelTmaWarpSpecializedCooperativeEEENS5_IJNSA_ILi192EEENSA_ILi160EEENSA_ILi64EEEEEEaNS5_IJlSC_lEEEaSK_NS4_8TiledMMAINS4_8MMA_AtomIJNS4_4SM904GMMA26MMA_64x32x32_S32S8S8_SS_TNEEEENS4_6LayoutISD_NS5_IJSC_NSA_ILi0EEESS_EEEEENS5_IJNS4_10UnderscoreESV_SV_EEEEENS4_13SM90_TMA_LOADENS4_14ComposedLayoutINS4_7SwizzleILi2ELi4ELi3EEENS4_18smem_ptr_flag_bitsILi8EEENSR_INS5_IJNSA_ILi8EEESI_EEENS5_IJSI_SC_EEEEEEEvNS4_8identityENS4_23SM90_TMA_LOAD_MULTICASTES18_vS19_EENS_8epilogue10collective6detail29Sm90TmaWarpSpecializedAdapterINS1D_15DefaultEpilogueIaSK_SK_NS1C_6thread17LinearCombinationIaLi1EiiLNS1H_9ScaleType4KindE0ELNS_15FloatRoundStyleE2EaEENS1_15EpilogueDefaultEEEEEvvEEEEvNT_6ParamsE,"a",@progbits
	.sectionflags	@""
	.align	4
.nv.constant0._ZN7cutlass13device_kernelINS_4gemm6kernel13GemmUniversalIN4cute5tupleIJiiiiEEENS1_10collective13CollectiveMmaINS1_34MainloopSm90TmaGmmaWarpSpecializedILi10ENS5_IJNS4_1CILi2EEENSA_ILi1EEESC_EEENS1_35KernelTmaWarpSpecializedCooperativeEEENS5_IJNSA_ILi192EEENSA_ILi160EEENSA_ILi64EEEEEEaNS5_IJlSC_lEEEaSK_NS4_8TiledMMAINS4_8MMA_AtomIJNS4_4SM904GMMA26MMA_64x32x32_S32S8S8_SS_TNEEEENS4_6LayoutISD_NS5_IJSC_NSA_ILi0EEESS_EEEEENS5_IJNS4_10UnderscoreESV_SV_EEEEENS4_13SM90_TMA_LOADENS4_14ComposedLayoutINS4_7SwizzleILi2ELi4ELi3EEENS4_18smem_ptr_flag_bitsILi8EEENSR_INS5_IJNSA_ILi8EEESI_EEENS5_IJSI_SC_EEEEEEEvNS4_8identityENS4_23SM90_TMA_LOAD_MULTICASTES18_vS19_EENS_8epilogue10collective6detail29Sm90TmaWarpSpecializedAdapterINS1D_15DefaultEpilogueIaSK_SK_NS1C_6thread17LinearCombinationIaLi1EiiLNS1H_9ScaleType4KindE0ELNS_15FloatRoundStyleE2EaEENS1_15EpilogueDefaultEEEEEvvEEEEvNT_6ParamsE:
	.zero		1664


//--------------------- SYMBOLS --------------------------

	.type		.nv.reservedSmem.offset0,@object
	.size		.nv.reservedSmem.offset0,0x4
	.type		__assertfail,@function
